//
// Generated by NVIDIA NVVM Compiler
//
// Compiler Build ID: CL-36424714
// Cuda compilation tools, release 13.0, V13.0.88
// Based on NVVM 20.0.0
//

.version 9.0
.target sm_100
.address_size 64

	// .globl	_Z17setupCurandStatesP17curandStateXORWOWj
.global .align 4 .b8 precalc_xorwow_matrix[102400];
.global .align 4 .b8 precalc_xorwow_offset_matrix[102400];
.global .align 4 .b8 mrg32k3aM1[2304];
.global .align 4 .b8 mrg32k3aM2[2304];
.global .align 4 .b8 mrg32k3aM1SubSeq[2016];
.global .align 4 .b8 mrg32k3aM2SubSeq[2016];
.global .align 4 .b8 mrg32k3aM1Seq[2304];
.global .align 4 .b8 mrg32k3aM2Seq[2304];
.const .align 8 .b8 __cr_lgamma_table[72];

.visible .entry _Z17setupCurandStatesP17curandStateXORWOWj(
	.param .u64 .ptr .align 1 _Z17setupCurandStatesP17curandStateXORWOWj_param_0,
	.param .u32 _Z17setupCurandStatesP17curandStateXORWOWj_param_1
)
{
	.reg .pred 	%p<24>;
	.reg .b32 	%r<409>;
	.reg .b64 	%rd<18>;

	ld.param.u64 	%rd8, [_Z17setupCurandStatesP17curandStateXORWOWj_param_0];
	ld.param.u32 	%r182, [_Z17setupCurandStatesP17curandStateXORWOWj_param_1];
	cvta.to.global.u64 	%rd9, %rd8;
	mov.u32 	%r183, %tid.x;
	mov.u32 	%r184, %ctaid.x;
	mov.u32 	%r185, %ntid.x;
	mad.lo.s32 	%r186, %r184, %r185, %r183;
	cvt.s64.s32 	%rd17, %r186;
	mul.wide.s32 	%rd10, %r186, 48;
	add.s64 	%rd2, %rd9, %rd10;
	xor.b32  	%r187, %r182, -1429050551;
	mul.lo.s32 	%r188, %r187, 1099087573;
	add.s32 	%r189, %r188, -638133224;
	add.s32 	%r190, %r188, 123456789;
	st.global.v2.u32 	[%rd2], {%r189, %r190};
	xor.b32  	%r191, %r188, 362436069;
	mov.b32 	%r192, -123459836;
	st.global.v2.u32 	[%rd2+8], {%r191, %r192};
	add.s32 	%r193, %r188, 5783321;
	mov.b32 	%r194, -589760388;
	st.global.v2.u32 	[%rd2+16], {%r194, %r193};
	setp.eq.s32 	%p1, %r186, 0;
	@%p1 bra 	$L__BB0_42;
	mov.b32 	%r315, 0;
	mov.u64 	%rd12, precalc_xorwow_matrix;
$L__BB0_2:
	and.b64  	%rd4, %rd17, 3;
	setp.eq.s64 	%p2, %rd4, 0;
	@%p2 bra 	$L__BB0_41;
	mul.wide.u32 	%rd11, %r315, 3200;
	add.s64 	%rd5, %rd12, %rd11;
	cvt.u32.u64 	%r2, %rd4;
	mov.b32 	%r316, 0;
$L__BB0_4:
	mov.b32 	%r329, 0;
	mov.u32 	%r330, %r329;
	mov.u32 	%r331, %r329;
	mov.u32 	%r332, %r329;
	mov.u32 	%r333, %r329;
	mov.u32 	%r322, %r329;
$L__BB0_5:
	mul.wide.u32 	%rd13, %r322, 4;
	add.s64 	%rd14, %rd2, %rd13;
	ld.global.u32 	%r10, [%rd14+4];
	shl.b32 	%r11, %r322, 5;
	mov.b32 	%r328, 0;
$L__BB0_6:
	.pragma "nounroll";
	shr.u32 	%r199, %r10, %r328;
	and.b32  	%r200, %r199, 1;
	setp.eq.b32 	%p3, %r200, 1;
	not.pred 	%p4, %p3;
	add.s32 	%r201, %r11, %r328;
	mul.lo.s32 	%r202, %r201, 5;
	mul.wide.u32 	%rd15, %r202, 4;
	add.s64 	%rd6, %rd5, %rd15;
	@%p4 bra 	$L__BB0_8;
	ld.global.u32 	%r203, [%rd6];
	xor.b32  	%r333, %r333, %r203;
	ld.global.u32 	%r204, [%rd6+4];
	xor.b32  	%r332, %r332, %r204;
	ld.global.u32 	%r205, [%rd6+8];
	xor.b32  	%r331, %r331, %r205;
	ld.global.u32 	%r206, [%rd6+12];
	xor.b32  	%r330, %r330, %r206;
	ld.global.u32 	%r207, [%rd6+16];
	xor.b32  	%r329, %r329, %r207;
$L__BB0_8:
	and.b32  	%r209, %r199, 2;
	setp.eq.s32 	%p5, %r209, 0;
	@%p5 bra 	$L__BB0_10;
	ld.global.u32 	%r210, [%rd6+20];
	xor.b32  	%r333, %r333, %r210;
	ld.global.u32 	%r211, [%rd6+24];
	xor.b32  	%r332, %r332, %r211;
	ld.global.u32 	%r212, [%rd6+28];
	xor.b32  	%r331, %r331, %r212;
	ld.global.u32 	%r213, [%rd6+32];
	xor.b32  	%r330, %r330, %r213;
	ld.global.u32 	%r214, [%rd6+36];
	xor.b32  	%r329, %r329, %r214;
$L__BB0_10:
	and.b32  	%r216, %r199, 4;
	setp.eq.s32 	%p6, %r216, 0;
	@%p6 bra 	$L__BB0_12;
	ld.global.u32 	%r217, [%rd6+40];
	xor.b32  	%r333, %r333, %r217;
	ld.global.u32 	%r218, [%rd6+44];
	xor.b32  	%r332, %r332, %r218;
	ld.global.u32 	%r219, [%rd6+48];
	xor.b32  	%r331, %r331, %r219;
	ld.global.u32 	%r220, [%rd6+52];
	xor.b32  	%r330, %r330, %r220;
	ld.global.u32 	%r221, [%rd6+56];
	xor.b32  	%r329, %r329, %r221;
$L__BB0_12:
	and.b32  	%r223, %r199, 8;
	setp.eq.s32 	%p7, %r223, 0;
	@%p7 bra 	$L__BB0_14;
	ld.global.u32 	%r224, [%rd6+60];
	xor.b32  	%r333, %r333, %r224;
	ld.global.u32 	%r225, [%rd6+64];
	xor.b32  	%r332, %r332, %r225;
	ld.global.u32 	%r226, [%rd6+68];
	xor.b32  	%r331, %r331, %r226;
	ld.global.u32 	%r227, [%rd6+72];
	xor.b32  	%r330, %r330, %r227;
	ld.global.u32 	%r228, [%rd6+76];
	xor.b32  	%r329, %r329, %r228;
$L__BB0_14:
	and.b32  	%r230, %r199, 16;
	setp.eq.s32 	%p8, %r230, 0;
	@%p8 bra 	$L__BB0_16;
	ld.global.u32 	%r231, [%rd6+80];
	xor.b32  	%r333, %r333, %r231;
	ld.global.u32 	%r232, [%rd6+84];
	xor.b32  	%r332, %r332, %r232;
	ld.global.u32 	%r233, [%rd6+88];
	xor.b32  	%r331, %r331, %r233;
	ld.global.u32 	%r234, [%rd6+92];
	xor.b32  	%r330, %r330, %r234;
	ld.global.u32 	%r235, [%rd6+96];
	xor.b32  	%r329, %r329, %r235;
$L__BB0_16:
	and.b32  	%r237, %r199, 32;
	setp.eq.s32 	%p9, %r237, 0;
	@%p9 bra 	$L__BB0_18;
	ld.global.u32 	%r238, [%rd6+100];
	xor.b32  	%r333, %r333, %r238;
	ld.global.u32 	%r239, [%rd6+104];
	xor.b32  	%r332, %r332, %r239;
	ld.global.u32 	%r240, [%rd6+108];
	xor.b32  	%r331, %r331, %r240;
	ld.global.u32 	%r241, [%rd6+112];
	xor.b32  	%r330, %r330, %r241;
	ld.global.u32 	%r242, [%rd6+116];
	xor.b32  	%r329, %r329, %r242;
$L__BB0_18:
	and.b32  	%r244, %r199, 64;
	setp.eq.s32 	%p10, %r244, 0;
	@%p10 bra 	$L__BB0_20;
	ld.global.u32 	%r245, [%rd6+120];
	xor.b32  	%r333, %r333, %r245;
	ld.global.u32 	%r246, [%rd6+124];
	xor.b32  	%r332, %r332, %r246;
	ld.global.u32 	%r247, [%rd6+128];
	xor.b32  	%r331, %r331, %r247;
	ld.global.u32 	%r248, [%rd6+132];
	xor.b32  	%r330, %r330, %r248;
	ld.global.u32 	%r249, [%rd6+136];
	xor.b32  	%r329, %r329, %r249;
$L__BB0_20:
	and.b32  	%r251, %r199, 128;
	setp.eq.s32 	%p11, %r251, 0;
	@%p11 bra 	$L__BB0_22;
	ld.global.u32 	%r252, [%rd6+140];
	xor.b32  	%r333, %r333, %r252;
	ld.global.u32 	%r253, [%rd6+144];
	xor.b32  	%r332, %r332, %r253;
	ld.global.u32 	%r254, [%rd6+148];
	xor.b32  	%r331, %r331, %r254;
	ld.global.u32 	%r255, [%rd6+152];
	xor.b32  	%r330, %r330, %r255;
	ld.global.u32 	%r256, [%rd6+156];
	xor.b32  	%r329, %r329, %r256;
$L__BB0_22:
	and.b32  	%r258, %r199, 256;
	setp.eq.s32 	%p12, %r258, 0;
	@%p12 bra 	$L__BB0_24;
	ld.global.u32 	%r259, [%rd6+160];
	xor.b32  	%r333, %r333, %r259;
	ld.global.u32 	%r260, [%rd6+164];
	xor.b32  	%r332, %r332, %r260;
	ld.global.u32 	%r261, [%rd6+168];
	xor.b32  	%r331, %r331, %r261;
	ld.global.u32 	%r262, [%rd6+172];
	xor.b32  	%r330, %r330, %r262;
	ld.global.u32 	%r263, [%rd6+176];
	xor.b32  	%r329, %r329, %r263;
$L__BB0_24:
	and.b32  	%r265, %r199, 512;
	setp.eq.s32 	%p13, %r265, 0;
	@%p13 bra 	$L__BB0_26;
	ld.global.u32 	%r266, [%rd6+180];
	xor.b32  	%r333, %r333, %r266;
	ld.global.u32 	%r267, [%rd6+184];
	xor.b32  	%r332, %r332, %r267;
	ld.global.u32 	%r268, [%rd6+188];
	xor.b32  	%r331, %r331, %r268;
	ld.global.u32 	%r269, [%rd6+192];
	xor.b32  	%r330, %r330, %r269;
	ld.global.u32 	%r270, [%rd6+196];
	xor.b32  	%r329, %r329, %r270;
$L__BB0_26:
	and.b32  	%r272, %r199, 1024;
	setp.eq.s32 	%p14, %r272, 0;
	@%p14 bra 	$L__BB0_28;
	ld.global.u32 	%r273, [%rd6+200];
	xor.b32  	%r333, %r333, %r273;
	ld.global.u32 	%r274, [%rd6+204];
	xor.b32  	%r332, %r332, %r274;
	ld.global.u32 	%r275, [%rd6+208];
	xor.b32  	%r331, %r331, %r275;
	ld.global.u32 	%r276, [%rd6+212];
	xor.b32  	%r330, %r330, %r276;
	ld.global.u32 	%r277, [%rd6+216];
	xor.b32  	%r329, %r329, %r277;
$L__BB0_28:
	and.b32  	%r279, %r199, 2048;
	setp.eq.s32 	%p15, %r279, 0;
	@%p15 bra 	$L__BB0_30;
	ld.global.u32 	%r280, [%rd6+220];
	xor.b32  	%r333, %r333, %r280;
	ld.global.u32 	%r281, [%rd6+224];
	xor.b32  	%r332, %r332, %r281;
	ld.global.u32 	%r282, [%rd6+228];
	xor.b32  	%r331, %r331, %r282;
	ld.global.u32 	%r283, [%rd6+232];
	xor.b32  	%r330, %r330, %r283;
	ld.global.u32 	%r284, [%rd6+236];
	xor.b32  	%r329, %r329, %r284;
$L__BB0_30:
	and.b32  	%r286, %r199, 4096;
	setp.eq.s32 	%p16, %r286, 0;
	@%p16 bra 	$L__BB0_32;
	ld.global.u32 	%r287, [%rd6+240];
	xor.b32  	%r333, %r333, %r287;
	ld.global.u32 	%r288, [%rd6+244];
	xor.b32  	%r332, %r332, %r288;
	ld.global.u32 	%r289, [%rd6+248];
	xor.b32  	%r331, %r331, %r289;
	ld.global.u32 	%r290, [%rd6+252];
	xor.b32  	%r330, %r330, %r290;
	ld.global.u32 	%r291, [%rd6+256];
	xor.b32  	%r329, %r329, %r291;
$L__BB0_32:
	and.b32  	%r293, %r199, 8192;
	setp.eq.s32 	%p17, %r293, 0;
	@%p17 bra 	$L__BB0_34;
	ld.global.u32 	%r294, [%rd6+260];
	xor.b32  	%r333, %r333, %r294;
	ld.global.u32 	%r295, [%rd6+264];
	xor.b32  	%r332, %r332, %r295;
	ld.global.u32 	%r296, [%rd6+268];
	xor.b32  	%r331, %r331, %r296;
	ld.global.u32 	%r297, [%rd6+272];
	xor.b32  	%r330, %r330, %r297;
	ld.global.u32 	%r298, [%rd6+276];
	xor.b32  	%r329, %r329, %r298;
$L__BB0_34:
	and.b32  	%r300, %r199, 16384;
	setp.eq.s32 	%p18, %r300, 0;
	@%p18 bra 	$L__BB0_36;
	ld.global.u32 	%r301, [%rd6+280];
	xor.b32  	%r333, %r333, %r301;
	ld.global.u32 	%r302, [%rd6+284];
	xor.b32  	%r332, %r332, %r302;
	ld.global.u32 	%r303, [%rd6+288];
	xor.b32  	%r331, %r331, %r303;
	ld.global.u32 	%r304, [%rd6+292];
	xor.b32  	%r330, %r330, %r304;
	ld.global.u32 	%r305, [%rd6+296];
	xor.b32  	%r329, %r329, %r305;
$L__BB0_36:
	and.b32  	%r307, %r199, 32768;
	setp.eq.s32 	%p19, %r307, 0;
	@%p19 bra 	$L__BB0_38;
	ld.global.u32 	%r308, [%rd6+300];
	xor.b32  	%r333, %r333, %r308;
	ld.global.u32 	%r309, [%rd6+304];
	xor.b32  	%r332, %r332, %r309;
	ld.global.u32 	%r310, [%rd6+308];
	xor.b32  	%r331, %r331, %r310;
	ld.global.u32 	%r311, [%rd6+312];
	xor.b32  	%r330, %r330, %r311;
	ld.global.u32 	%r312, [%rd6+316];
	xor.b32  	%r329, %r329, %r312;
$L__BB0_38:
	add.s32 	%r328, %r328, 16;
	setp.ne.s32 	%p20, %r328, 32;
	@%p20 bra 	$L__BB0_6;
	mad.lo.s32 	%r313, %r322, -31, %r11;
	add.s32 	%r322, %r313, 1;
	setp.ne.s32 	%p21, %r322, 5;
	@%p21 bra 	$L__BB0_5;
	st.global.u32 	[%rd2+4], %r333;
	st.global.u32 	[%rd2+8], %r332;
	st.global.u32 	[%rd2+12], %r331;
	st.global.u32 	[%rd2+16], %r330;
	st.global.u32 	[%rd2+20], %r329;
	add.s32 	%r316, %r316, 1;
	setp.lt.u32 	%p22, %r316, %r2;
	@%p22 bra 	$L__BB0_4;
$L__BB0_41:
	shr.u64 	%rd7, %rd17, 2;
	add.s32 	%r315, %r315, 1;
	setp.gt.u64 	%p23, %rd17, 3;
	mov.u64 	%rd17, %rd7;
	@%p23 bra 	$L__BB0_2;
$L__BB0_42:
	mov.b32 	%r314, 0;
	st.global.v2.u32 	[%rd2+24], {%r314, %r314};
	st.global.u32 	[%rd2+32], %r314;
	mov.b64 	%rd16, 0;
	st.global.u64 	[%rd2+40], %rd16;
	ret;

}
	// .globl	_Z20generateMatrixKernelPdidP17curandStateXORWOW
.visible .entry _Z20generateMatrixKernelPdidP17curandStateXORWOW(
	.param .u64 .ptr .align 1 _Z20generateMatrixKernelPdidP17curandStateXORWOW_param_0,
	.param .u32 _Z20generateMatrixKernelPdidP17curandStateXORWOW_param_1,
	.param .f64 _Z20generateMatrixKernelPdidP17curandStateXORWOW_param_2,
	.param .u64 .ptr .align 1 _Z20generateMatrixKernelPdidP17curandStateXORWOW_param_3
)
{
	.reg .pred 	%p<16>;
	.reg .b32 	%r<172>;
	.reg .b32 	%f<2>;
	.reg .b64 	%rd<36>;
	.reg .b64 	%fd<19>;

	ld.param.u64 	%rd10, [_Z20generateMatrixKernelPdidP17curandStateXORWOW_param_0];
	ld.param.u32 	%r77, [_Z20generateMatrixKernelPdidP17curandStateXORWOW_param_1];
	ld.param.f64 	%fd4, [_Z20generateMatrixKernelPdidP17curandStateXORWOW_param_2];
	ld.param.u64 	%rd11, [_Z20generateMatrixKernelPdidP17curandStateXORWOW_param_3];
	mov.u32 	%r78, %tid.x;
	mov.u32 	%r79, %ctaid.x;
	mov.u32 	%r80, %ntid.x;
	mad.lo.s32 	%r1, %r79, %r80, %r78;
	setp.ge.s32 	%p1, %r1, %r77;
	@%p1 bra 	$L__BB1_23;
	cvta.to.global.u64 	%rd12, %rd11;
	cvta.to.global.u64 	%rd1, %rd10;
	mov.f64 	%fd5, 0d3FF0000000000000;
	sub.f64 	%fd6, %fd5, %fd4;
	cvt.rn.f64.s32 	%fd7, %r77;
	div.rn.f64 	%fd1, %fd6, %fd7;
	mul.wide.s32 	%rd13, %r1, 48;
	add.s64 	%rd2, %rd12, %rd13;
	ld.global.v2.u32 	{%r2, %r3}, [%rd2];
	ld.global.v2.u32 	{%r170, %r169}, [%rd2+8];
	ld.global.v2.u32 	{%r168, %r167}, [%rd2+16];
	ld.global.v2.u32 	{%r8, %r9}, [%rd2+24];
	ld.global.f32 	%f1, [%rd2+32];
	ld.global.f64 	%fd2, [%rd2+40];
	mul.lo.s32 	%r10, %r77, %r1;
	mul.wide.s32 	%rd14, %r10, 8;
	add.s64 	%rd3, %rd1, %rd14;
	setp.lt.s32 	%p2, %r77, 1;
	@%p2 bra 	$L__BB1_14;
	and.b32  	%r11, %r77, 15;
	setp.lt.u32 	%p3, %r77, 16;
	mov.b32 	%r137, 0;
	@%p3 bra 	$L__BB1_5;
	and.b32  	%r137, %r77, 2147483632;
	neg.s32 	%r135, %r137;
	add.s64 	%rd16, %rd14, %rd1;
	add.s64 	%rd34, %rd16, 64;
$L__BB1_4:
	.pragma "nounroll";
	st.global.f64 	[%rd34+-64], %fd1;
	st.global.f64 	[%rd34+-56], %fd1;
	st.global.f64 	[%rd34+-48], %fd1;
	st.global.f64 	[%rd34+-40], %fd1;
	st.global.f64 	[%rd34+-32], %fd1;
	st.global.f64 	[%rd34+-24], %fd1;
	st.global.f64 	[%rd34+-16], %fd1;
	st.global.f64 	[%rd34+-8], %fd1;
	st.global.f64 	[%rd34], %fd1;
	st.global.f64 	[%rd34+8], %fd1;
	st.global.f64 	[%rd34+16], %fd1;
	st.global.f64 	[%rd34+24], %fd1;
	st.global.f64 	[%rd34+32], %fd1;
	st.global.f64 	[%rd34+40], %fd1;
	st.global.f64 	[%rd34+48], %fd1;
	st.global.f64 	[%rd34+56], %fd1;
	add.s32 	%r135, %r135, 16;
	add.s64 	%rd34, %rd34, 128;
	setp.ne.s32 	%p4, %r135, 0;
	@%p4 bra 	$L__BB1_4;
$L__BB1_5:
	setp.eq.s32 	%p5, %r11, 0;
	@%p5 bra 	$L__BB1_14;
	and.b32  	%r17, %r77, 7;
	setp.lt.u32 	%p6, %r11, 8;
	@%p6 bra 	$L__BB1_8;
	mul.wide.u32 	%rd17, %r137, 8;
	add.s64 	%rd18, %rd3, %rd17;
	st.global.f64 	[%rd18], %fd1;
	st.global.f64 	[%rd18+8], %fd1;
	st.global.f64 	[%rd18+16], %fd1;
	st.global.f64 	[%rd18+24], %fd1;
	st.global.f64 	[%rd18+32], %fd1;
	st.global.f64 	[%rd18+40], %fd1;
	st.global.f64 	[%rd18+48], %fd1;
	st.global.f64 	[%rd18+56], %fd1;
	add.s32 	%r137, %r137, 8;
$L__BB1_8:
	setp.eq.s32 	%p7, %r17, 0;
	@%p7 bra 	$L__BB1_14;
	and.b32  	%r20, %r77, 3;
	setp.lt.u32 	%p8, %r17, 4;
	@%p8 bra 	$L__BB1_11;
	mul.wide.u32 	%rd19, %r137, 8;
	add.s64 	%rd20, %rd3, %rd19;
	st.global.f64 	[%rd20], %fd1;
	st.global.f64 	[%rd20+8], %fd1;
	st.global.f64 	[%rd20+16], %fd1;
	st.global.f64 	[%rd20+24], %fd1;
	add.s32 	%r137, %r137, 4;
$L__BB1_11:
	setp.eq.s32 	%p9, %r20, 0;
	@%p9 bra 	$L__BB1_14;
	mul.wide.u32 	%rd22, %r137, 8;
	add.s64 	%rd23, %rd14, %rd22;
	add.s64 	%rd35, %rd1, %rd23;
	neg.s32 	%r139, %r20;
$L__BB1_13:
	.pragma "nounroll";
	st.global.f64 	[%rd35], %fd1;
	add.s64 	%rd35, %rd35, 8;
	add.s32 	%r139, %r139, 1;
	setp.ne.s32 	%p10, %r139, 0;
	@%p10 bra 	$L__BB1_13;
$L__BB1_14:
	shr.u32 	%r82, %r3, 2;
	xor.b32  	%r83, %r82, %r3;
	shl.b32 	%r84, %r167, 4;
	shl.b32 	%r85, %r83, 1;
	xor.b32  	%r86, %r84, %r85;
	xor.b32  	%r87, %r86, %r167;
	xor.b32  	%r166, %r87, %r83;
	add.s32 	%r171, %r2, 362437;
	add.s32 	%r88, %r166, %r171;
	add.s32 	%r89, %r77, -1;
	rem.u32 	%r28, %r88, %r89;
	add.s32 	%r29, %r28, 1;
	cvt.rn.f64.s32 	%fd8, %r29;
	div.rn.f64 	%fd3, %fd4, %fd8;
	setp.gt.u32 	%p11, %r28, 2147483646;
	@%p11 bra 	$L__BB1_22;
	and.b32  	%r30, %r29, 3;
	setp.lt.u32 	%p12, %r28, 3;
	@%p12 bra 	$L__BB1_19;
	and.b32  	%r91, %r29, -4;
	add.s32 	%r141, %r2, 1087311;
	neg.s32 	%r140, %r91;
$L__BB1_17:
	mov.u32 	%r39, %r166;
	shr.u32 	%r92, %r170, 2;
	xor.b32  	%r93, %r92, %r170;
	shl.b32 	%r94, %r39, 4;
	shl.b32 	%r95, %r93, 1;
	xor.b32  	%r96, %r94, %r95;
	xor.b32  	%r97, %r96, %r39;
	xor.b32  	%r40, %r97, %r93;
	add.s32 	%r98, %r141, %r40;
	add.s32 	%r99, %r98, -362437;
	rem.u32 	%r100, %r99, %r77;
	mul.wide.s32 	%rd24, %r100, 8;
	add.s64 	%rd25, %rd3, %rd24;
	ld.global.f64 	%fd9, [%rd25];
	add.f64 	%fd10, %fd3, %fd9;
	st.global.f64 	[%rd25], %fd10;
	shr.u32 	%r101, %r169, 2;
	xor.b32  	%r102, %r101, %r169;
	shl.b32 	%r103, %r40, 4;
	shl.b32 	%r104, %r102, 1;
	xor.b32  	%r105, %r103, %r104;
	xor.b32  	%r106, %r105, %r40;
	xor.b32  	%r41, %r106, %r102;
	add.s32 	%r107, %r141, %r41;
	rem.u32 	%r108, %r107, %r77;
	mul.wide.s32 	%rd26, %r108, 8;
	add.s64 	%rd27, %rd3, %rd26;
	ld.global.f64 	%fd11, [%rd27];
	add.f64 	%fd12, %fd3, %fd11;
	st.global.f64 	[%rd27], %fd12;
	shr.u32 	%r109, %r168, 2;
	xor.b32  	%r110, %r109, %r168;
	shl.b32 	%r111, %r41, 4;
	shl.b32 	%r112, %r110, 1;
	xor.b32  	%r113, %r111, %r112;
	xor.b32  	%r114, %r113, %r41;
	xor.b32  	%r42, %r114, %r110;
	add.s32 	%r115, %r141, %r42;
	add.s32 	%r116, %r115, 362437;
	rem.u32 	%r117, %r116, %r77;
	mul.wide.s32 	%rd28, %r117, 8;
	add.s64 	%rd29, %rd3, %rd28;
	ld.global.f64 	%fd13, [%rd29];
	add.f64 	%fd14, %fd3, %fd13;
	st.global.f64 	[%rd29], %fd14;
	shr.u32 	%r118, %r167, 2;
	xor.b32  	%r119, %r118, %r167;
	shl.b32 	%r120, %r42, 4;
	shl.b32 	%r121, %r119, 1;
	xor.b32  	%r122, %r120, %r121;
	xor.b32  	%r123, %r122, %r42;
	xor.b32  	%r166, %r123, %r119;
	add.s32 	%r124, %r141, %r166;
	add.s32 	%r125, %r124, 724874;
	rem.u32 	%r126, %r125, %r77;
	mul.wide.s32 	%rd30, %r126, 8;
	add.s64 	%rd31, %rd3, %rd30;
	ld.global.f64 	%fd15, [%rd31];
	add.f64 	%fd16, %fd3, %fd15;
	st.global.f64 	[%rd31], %fd16;
	add.s32 	%r141, %r141, 1449748;
	add.s32 	%r140, %r140, 4;
	setp.ne.s32 	%p13, %r140, 0;
	mov.u32 	%r169, %r40;
	mov.u32 	%r168, %r41;
	mov.u32 	%r167, %r42;
	mov.u32 	%r170, %r39;
	@%p13 bra 	$L__BB1_17;
	add.s32 	%r171, %r141, -724874;
	mov.u32 	%r170, %r39;
	mov.u32 	%r169, %r40;
	mov.u32 	%r168, %r41;
	mov.u32 	%r167, %r42;
$L__BB1_19:
	setp.eq.s32 	%p14, %r30, 0;
	@%p14 bra 	$L__BB1_22;
	add.s32 	%r160, %r171, 362437;
	neg.s32 	%r159, %r30;
	mov.u32 	%r165, %r170;
$L__BB1_21:
	.pragma "nounroll";
	mov.u32 	%r170, %r169;
	mov.u32 	%r169, %r168;
	mov.u32 	%r168, %r167;
	mov.u32 	%r167, %r166;
	mov.u32 	%r171, %r160;
	shr.u32 	%r127, %r165, 2;
	xor.b32  	%r128, %r127, %r165;
	shl.b32 	%r129, %r167, 4;
	shl.b32 	%r130, %r128, 1;
	xor.b32  	%r131, %r129, %r130;
	xor.b32  	%r132, %r131, %r167;
	xor.b32  	%r166, %r132, %r128;
	add.s32 	%r133, %r171, %r166;
	rem.u32 	%r134, %r133, %r77;
	mul.wide.s32 	%rd32, %r134, 8;
	add.s64 	%rd33, %rd3, %rd32;
	ld.global.f64 	%fd17, [%rd33];
	add.f64 	%fd18, %fd3, %fd17;
	st.global.f64 	[%rd33], %fd18;
	add.s32 	%r160, %r171, 362437;
	add.s32 	%r159, %r159, 1;
	setp.ne.s32 	%p15, %r159, 0;
	mov.u32 	%r165, %r170;
	@%p15 bra 	$L__BB1_21;
$L__BB1_22:
	st.global.v2.u32 	[%rd2], {%r171, %r170};
	st.global.v2.u32 	[%rd2+8], {%r169, %r168};
	st.global.v2.u32 	[%rd2+16], {%r167, %r166};
	st.global.v2.u32 	[%rd2+24], {%r8, %r9};
	st.global.f32 	[%rd2+32], %f1;
	st.global.f64 	[%rd2+40], %fd2;
$L__BB1_23:
	ret;

}


// ===== COMPILED SASS (sm_100) =====

	.target	sm_100

	.elftype	@"ET_EXEC"


//--------------------- .note.nv.tkinfo           --------------------------
	.section	.note.nv.tkinfo,"",@"SHT_NOTE"
	.sectionflags	@"SHF_NOTE_NV_TKINFO"
	.tkinfo
        /*0018*/ 	.word	0x00000002
        /*0030*/ 	.string	""
        /*0030*/ 	.string	"ptxas"
        /*0030*/ 	.string	"Cuda compilation tools, release 13.0, V13.0.88"
        /*0030*/ 	.string	"Build cuda_13.0.r13.0/compiler.36424714_0"
        /*0030*/ 	.string	"-arch sm_100 -m 64 "



//--------------------- .note.nv.cuinfo           --------------------------
	.section	.note.nv.cuinfo,"",@"SHT_NOTE"
	.sectionflags	@"SHF_NOTE_NV_CUINFO"
        /*0018*/ 	.short	0x0002
        /*001a*/ 	.short	0x0064
        /*001c*/ 	.short	0x0082
	.zero		2


//--------------------- .nv.info                  --------------------------
	.section	.nv.info,"",@"SHT_CUDA_INFO"
	.align	4


	//----- nvinfo : EIATTR_REGCOUNT
	.align		4
        /*0000*/ 	.byte	0x04, 0x2f
        /*0002*/ 	.short	(.L_10 - .L_9)
	.align		4
.L_9:
        /*0004*/ 	.word	index@(_Z17setupCurandStatesP17curandStateXORWOWj)
        /*0008*/ 	.word	0x0000001f


	//----- nvinfo : EIATTR_FRAME_SIZE
	.align		4
.L_10:
        /*000c*/ 	.byte	0x04, 0x11
        /*000e*/ 	.short	(.L_12 - .L_11)
	.align		4
.L_11:
        /*0010*/ 	.word	index@(_Z17setupCurandStatesP17curandStateXORWOWj)
        /*0014*/ 	.word	0x00000000


	//----- nvinfo : EIATTR_REGCOUNT
	.align		4
.L_12:
        /*0018*/ 	.byte	0x04, 0x2f
        /*001a*/ 	.short	(.L_14 - .L_13)
	.align		4
.L_13:
        /*001c*/ 	.word	index@(_Z20generateMatrixKernelPdidP17curandStateXORWOW)
        /*0020*/ 	.word	0x00000028


	//----- nvinfo : EIATTR_FRAME_SIZE
	.align		4
.L_14:
        /*0024*/ 	.byte	0x04, 0x11
        /*0026*/ 	.short	(.L_16 - .L_15)
	.align		4
.L_15:
        /*0028*/ 	.word	index@($__internal_0_$__cuda_sm20_div_rn_f64_full)
        /*002c*/ 	.word	0x00000000


	//----- nvinfo : EIATTR_FRAME_SIZE
	.align		4
.L_16:
        /*0030*/ 	.byte	0x04, 0x11
        /*0032*/ 	.short	(.L_18 - .L_17)
	.align		4
.L_17:
        /*0034*/ 	.word	index@(_Z20generateMatrixKernelPdidP17curandStateXORWOW)
        /*0038*/ 	.word	0x00000000


	//----- nvinfo : EIATTR_MIN_STACK_SIZE
	.align		4
.L_18:
        /*003c*/ 	.byte	0x04, 0x12
        /*003e*/ 	.short	(.L_20 - .L_19)
	.align		4
.L_19:
        /*0040*/ 	.word	index@(_Z20generateMatrixKernelPdidP17curandStateXORWOW)
        /*0044*/ 	.word	0x00000000


	//----- nvinfo : EIATTR_MIN_STACK_SIZE
	.align		4
.L_20:
        /*0048*/ 	.byte	0x04, 0x12
        /*004a*/ 	.short	(.L_22 - .L_21)
	.align		4
.L_21:
        /*004c*/ 	.word	index@(_Z17setupCurandStatesP17curandStateXORWOWj)
        /*0050*/ 	.word	0x00000000
.L_22:


//--------------------- .nv.compat                --------------------------
	.section	.nv.compat,"",@"SHT_CUDA_COMPAT_INFO"
	.align	4
        /*0000*/ 	.byte	0x02, 0x09, 0x00, 0x00, 0x02, 0x02, 0x01, 0x00, 0x02, 0x05, 0x05, 0x00, 0x03, 0x07, 0x01, 0x01
        /*0010*/ 	.byte	0x02, 0x03, 0x00, 0x00, 0x02, 0x06, 0x01, 0x00, 0x04, 0x0b, 0x08, 0x00, 0x01, 0x00, 0x00, 0x00
        /*0020*/ 	.byte	0x00, 0x00, 0x00, 0x00


//--------------------- .nv.info._Z20generateMatrixKernelPdidP17curandStateXORWOW --------------------------
	.section	.nv.info._Z20generateMatrixKernelPdidP17curandStateXORWOW,"",@"SHT_CUDA_INFO"
	.sectionflags	@""
	.align	4


	//----- nvinfo : EIATTR_CUDA_API_VERSION
	.align		4
        /*0000*/ 	.byte	0x04, 0x37
        /*0002*/ 	.short	(.L_24 - .L_23)
.L_23:
        /*0004*/ 	.word	0x00000082


	//----- nvinfo : EIATTR_KPARAM_INFO
	.align		4
.L_24:
        /*0008*/ 	.byte	0x04, 0x17
        /*000a*/ 	.short	(.L_26 - .L_25)
.L_25:
        /*000c*/ 	.word	0x00000000
        /*0010*/ 	.short	0x0003
        /*0012*/ 	.short	0x0018
        /*0014*/ 	.byte	0x00, 0xf5, 0x21, 0x00


	//----- nvinfo : EIATTR_KPARAM_INFO
	.align		4
.L_26:
        /*0018*/ 	.byte	0x04, 0x17
        /*001a*/ 	.short	(.L_28 - .L_27)
.L_27:
        /*001c*/ 	.word	0x00000000
        /*0020*/ 	.short	0x0002
        /*0022*/ 	.short	0x0010
        /*0024*/ 	.byte	0x00, 0xf0, 0x21, 0x00


	//----- nvinfo : EIATTR_KPARAM_INFO
	.align		4
.L_28:
        /*0028*/ 	.byte	0x04, 0x17
        /*002a*/ 	.short	(.L_30 - .L_29)
.L_29:
        /*002c*/ 	.word	0x00000000
        /*0030*/ 	.short	0x0001
        /*0032*/ 	.short	0x0008
        /*0034*/ 	.byte	0x00, 0xf0, 0x11, 0x00


	//----- nvinfo : EIATTR_KPARAM_INFO
	.align		4
.L_30:
        /*0038*/ 	.byte	0x04, 0x17
        /*003a*/ 	.short	(.L_32 - .L_31)
.L_31:
        /*003c*/ 	.word	0x00000000
        /*0040*/ 	.short	0x0000
        /*0042*/ 	.short	0x0000
        /*0044*/ 	.byte	0x00, 0xf5, 0x21, 0x00


	//----- nvinfo : EIATTR_SPARSE_MMA_MASK
	.align		4
.L_32:
        /*0048*/ 	.byte	0x03, 0x50
        /*004a*/ 	.short	0x0000


	//----- nvinfo : EIATTR_MAXREG_COUNT
	.align		4
        /*004c*/ 	.byte	0x03, 0x1b
        /*004e*/ 	.short	0x00ff


	//----- nvinfo : EIATTR_MERCURY_ISA_VERSION
	.align		4
        /*0050*/ 	.byte	0x03, 0x5f
        /*0052*/ 	.short	0x0101


	//----- nvinfo : EIATTR_VRC_CTA_INIT_COUNT
	.align		4
        /*0054*/ 	.byte	0x02, 0x4a
	.zero		1
	.zero		1


	//----- nvinfo : EIATTR_EXIT_INSTR_OFFSETS
	.align		4
        /*0058*/ 	.byte	0x04, 0x1c
        /*005a*/ 	.short	(.L_34 - .L_33)


	//   ....[0]....
.L_33:
        /*005c*/ 	.word	0x00000070


	//   ....[1]....
        /*0060*/ 	.word	0x000015b0


	//----- nvinfo : EIATTR_CRS_STACK_SIZE
	.align		4
.L_34:
        /*0064*/ 	.byte	0x04, 0x1e
        /*0066*/ 	.short	(.L_36 - .L_35)
.L_35:
        /*0068*/ 	.word	0x00000000


	//----- nvinfo : EIATTR_CBANK_PARAM_SIZE
	.align		4
.L_36:
        /*006c*/ 	.byte	0x03, 0x19
        /*006e*/ 	.short	0x0020


	//----- nvinfo : EIATTR_PARAM_CBANK
	.align		4
        /*0070*/ 	.byte	0x04, 0x0a
        /*0072*/ 	.short	(.L_38 - .L_37)
	.align		4
.L_37:
        /*0074*/ 	.word	index@(.nv.constant0._Z20generateMatrixKernelPdidP17curandStateXORWOW)
        /*0078*/ 	.short	0x0380
        /*007a*/ 	.short	0x0020


	//----- nvinfo : EIATTR_SW_WAR
	.align		4
.L_38:
        /*007c*/ 	.byte	0x04, 0x36
        /*007e*/ 	.short	(.L_40 - .L_39)
.L_39:
        /*0080*/ 	.word	0x00000008
.L_40:


//--------------------- .nv.info._Z17setupCurandStatesP17curandStateXORWOWj --------------------------
	.section	.nv.info._Z17setupCurandStatesP17curandStateXORWOWj,"",@"SHT_CUDA_INFO"
	.sectionflags	@""
	.align	4


	//----- nvinfo : EIATTR_CUDA_API_VERSION
	.align		4
        /*0000*/ 	.byte	0x04, 0x37
        /*0002*/ 	.short	(.L_42 - .L_41)
.L_41:
        /*0004*/ 	.word	0x00000082


	//----- nvinfo : EIATTR_KPARAM_INFO
	.align		4
.L_42:
        /*0008*/ 	.byte	0x04, 0x17
        /*000a*/ 	.short	(.L_44 - .L_43)
.L_43:
        /*000c*/ 	.word	0x00000000
        /*0010*/ 	.short	0x0001
        /*0012*/ 	.short	0x0008
        /*0014*/ 	.byte	0x00, 0xf0, 0x11, 0x00


	//----- nvinfo : EIATTR_KPARAM_INFO
	.align		4
.L_44:
        /*0018*/ 	.byte	0x04, 0x17
        /*001a*/ 	.short	(.L_46 - .L_45)
.L_45:
        /*001c*/ 	.word	0x00000000
        /*0020*/ 	.short	0x0000
        /*0022*/ 	.short	0x0000
        /*0024*/ 	.byte	0x00, 0xf5, 0x21, 0x00


	//----- nvinfo : EIATTR_SPARSE_MMA_MASK
	.align		4
.L_46:
        /*0028*/ 	.byte	0x03, 0x50
        /*002a*/ 	.short	0x0000


	//----- nvinfo : EIATTR_MAXREG_COUNT
	.align		4
        /*002c*/ 	.byte	0x03, 0x1b
        /*002e*/ 	.short	0x00ff


	//----- nvinfo : EIATTR_MERCURY_ISA_VERSION
	.align		4
        /*0030*/ 	.byte	0x03, 0x5f
        /*0032*/ 	.short	0x0101


	//----- nvinfo : EIATTR_VRC_CTA_INIT_COUNT
	.align		4
        /*0034*/ 	.byte	0x02, 0x4a
	.zero		1
	.zero		1


	//----- nvinfo : EIATTR_EXIT_INSTR_OFFSETS
	.align		4
        /*0038*/ 	.byte	0x04, 0x1c
        /*003a*/ 	.short	(.L_48 - .L_47)


	//   ....[0]....
.L_47:
        /*003c*/ 	.word	0x00000eb0


	//----- nvinfo : EIATTR_CRS_STACK_SIZE
	.align		4
.L_48:
        /*0040*/ 	.byte	0x04, 0x1e
        /*0042*/ 	.short	(.L_50 - .L_49)
.L_49:
        /*0044*/ 	.word	0x00000000


	//----- nvinfo : EIATTR_CBANK_PARAM_SIZE
	.align		4
.L_50:
        /*0048*/ 	.byte	0x03, 0x19
        /*004a*/ 	.short	0x000c


	//----- nvinfo : EIATTR_PARAM_CBANK
	.align		4
        /*004c*/ 	.byte	0x04, 0x0a
        /*004e*/ 	.short	(.L_52 - .L_51)
	.align		4
.L_51:
        /*0050*/ 	.word	index@(.nv.constant0._Z17setupCurandStatesP17curandStateXORWOWj)
        /*0054*/ 	.short	0x0380
        /*0056*/ 	.short	0x000c


	//----- nvinfo : EIATTR_SW_WAR
	.align		4
.L_52:
        /*0058*/ 	.byte	0x04, 0x36
        /*005a*/ 	.short	(.L_54 - .L_53)
.L_53:
        /*005c*/ 	.word	0x00000008
.L_54:


//--------------------- .nv.callgraph             --------------------------
	.section	.nv.callgraph,"",@"SHT_CUDA_CALLGRAPH"
	.align	4
	.sectionentsize	8
	.align		4
        /*0000*/ 	.word	0x00000000
	.align		4
        /*0004*/ 	.word	0xffffffff
	.align		4
        /*0008*/ 	.word	0x00000000
	.align		4
        /*000c*/ 	.word	0xfffffffe
	.align		4
        /*0010*/ 	.word	0x00000000
	.align		4
        /*0014*/ 	.word	0xfffffffd
	.align		4
        /*0018*/ 	.word	0x00000000
	.align		4
        /*001c*/ 	.word	0xfffffffc


//--------------------- .nv.constant4             --------------------------
	.section	.nv.constant4,"a",@progbits
	.align	8
	.align		8
.nv.constant4:
        /*0000*/ 	.dword	precalc_xorwow_matrix
	.align		8
        /*0008*/ 	.dword	precalc_xorwow_offset_matrix
	.align		8
        /*0010*/ 	.dword	mrg32k3aM1
	.align		8
        /*0018*/ 	.dword	mrg32k3aM2
	.align		8
        /*0020*/ 	.dword	mrg32k3aM1SubSeq
	.align		8
        /*0028*/ 	.dword	mrg32k3aM2SubSeq
	.align		8
        /*0030*/ 	.dword	mrg32k3aM1Seq
	.align		8
        /*0038*/ 	.dword	mrg32k3aM2Seq


//--------------------- .nv.constant3             --------------------------
	.section	.nv.constant3,"a",@progbits
	.align	8
.nv.constant3:
	.type		__cr_lgamma_table,@object
	.size		__cr_lgamma_table,(.L_8 - __cr_lgamma_table)
__cr_lgamma_table:
        /*0000*/ 	.byte	0x00, 0x00, 0x00, 0x00, 0x00, 0x00, 0x00, 0x00, 0x00, 0x00, 0x00, 0x00, 0x00, 0x00, 0x00, 0x00
        /*0010*/ 	.byte	0xef, 0x39, 0xfa, 0xfe, 0x42, 0x2e, 0xe6, 0x3f, 0x02, 0x20, 0x2a, 0xfa, 0x0b, 0xab, 0xfc, 0x3f
        /*0020*/ 	.byte	0xf9, 0x2c, 0x92, 0x7c, 0xa7, 0x6c, 0x09, 0x40, 0xc9, 0x79, 0x44, 0x3c, 0x64, 0x26, 0x13, 0x40
        /*0030*/ 	.byte	0xca, 0x01, 0xcf, 0x3a, 0x27, 0x51, 0x1a, 0x40, 0x30, 0xcc, 0x2d, 0xf3, 0xe1, 0x0c, 0x21, 0x40
        /*0040*/ 	.byte	0x0d, 0xb7, 0xfc, 0x82, 0x8e, 0x35, 0x25, 0x40
.L_8:


//--------------------- .text._Z20generateMatrixKernelPdidP17curandStateXORWOW --------------------------
	.section	.text._Z20generateMatrixKernelPdidP17curandStateXORWOW,"ax",@progbits
	.align	128
        .global         _Z20generateMatrixKernelPdidP17curandStateXORWOW
        .type           _Z20generateMatrixKernelPdidP17curandStateXORWOW,@function
        .size           _Z20generateMatrixKernelPdidP17curandStateXORWOW,(.L_x_31 - _Z20generateMatrixKernelPdidP17curandStateXORWOW)
        .other          _Z20generateMatrixKernelPdidP17curandStateXORWOW,@"STO_CUDA_ENTRY STV_DEFAULT"
_Z20generateMatrixKernelPdidP17curandStateXORWOW:
.text._Z20generateMatrixKernelPdidP17curandStateXORWOW:
[----:B------:R-:W-:Y:S01]  /*0000*/  LDC R1, c[0x0][0x37c] ;  /* 0x0000df00ff017b82 */ /* 0x000fe20000000800 */
[----:B------:R-:W0:Y:S07]  /*0010*/  S2R R3, SR_TID.X ;  /* 0x0000000000037919 */ /* 0x000e2e0000002100 */
[----:B------:R-:W0:Y:S01]  /*0020*/  S2UR UR4, SR_CTAID.X ;  /* 0x00000000000479c3 */ /* 0x000e220000002500 */
[----:B------:R-:W1:Y:S07]  /*0030*/  LDCU UR5, c[0x0][0x388] ;  /* 0x00007100ff0577ac */ /* 0x000e6e0008000800 */
[----:B------:R-:W0:Y:S02]  /*0040*/  LDC R0, c[0x0][0x360] ;  /* 0x0000d800ff007b82 */ /* 0x000e240000000800 */
[----:B0-----:R-:W-:-:S05]  /*0050*/  IMAD R3, R0, UR4, R3 ;  /* 0x0000000400037c24 */ /* 0x001fca000f8e0203 */
[----:B-1----:R-:W-:-:S13]  /*0060*/  ISETP.GE.AND P0, PT, R3, UR5, PT ;  /* 0x0000000503007c0c */ /* 0x002fda000bf06270 */
[----:B------:R-:W-:Y:S05]  /*0070*/  @P0 EXIT ;  /* 0x000000000000094d */ /* 0x000fea0003800000 */
[----:B------:R-:W0:Y:S01]  /*0080*/  I2F.F64 R6, UR5 ;  /* 0x0000000500067d12 */ /* 0x000e220008201c00 */
[----:B------:R-:W-:Y:S01]  /*0090*/  IMAD.MOV.U32 R4, RZ, RZ, 0x1 ;  /* 0x00000001ff047424 */ /* 0x000fe200078e00ff */
[----:B------:R-:W1:Y:S01]  /*00a0*/  LDC.64 R12, c[0x0][0x390] ;  /* 0x0000e400ff0c7b82 */ /* 0x000e620000000a00 */
[----:B------:R-:W2:Y:S05]  /*00b0*/  LDCU.64 UR4, c[0x0][0x358] ;  /* 0x00006b00ff0477ac */ /* 0x000eaa0008000a00 */
[----:B0-----:R-:W0:Y:S02]  /*00c0*/  MUFU.RCP64H R5, R7 ;  /* 0x0000000700057308 */ /* 0x001e240000001800 */
[----:B0-----:R-:W-:-:S08]  /*00d0*/  DFMA R8, -R6, R4, 1 ;  /* 0x3ff000000608742b */ /* 0x001fd00000000104 */
[----:B------:R-:W-:-:S08]  /*00e0*/  DFMA R8, R8, R8, R8 ;  /* 0x000000080808722b */ /* 0x000fd00000000008 */
[----:B------:R-:W-:Y:S02]  /*00f0*/  DFMA R8, R4, R8, R4 ;  /* 0x000000080408722b */ /* 0x000fe40000000004 */
[----:B-1----:R-:W-:-:S06]  /*0100*/  DADD R4, -R12, 1 ;  /* 0x3ff000000c047429 */ /* 0x002fcc0000000100 */
[----:B------:R-:W-:-:S04]  /*0110*/  DFMA R10, -R6, R8, 1 ;  /* 0x3ff00000060a742b */ /* 0x000fc80000000108 */
[----:B------:R-:W-:-:S04]  /*0120*/  FSETP.GEU.AND P1, PT, |R5|, 6.5827683646048100446e-37, PT ;  /* 0x036000000500780b */ /* 0x000fc80003f2e200 */
[----:B------:R-:W-:-:S08]  /*0130*/  DFMA R10, R8, R10, R8 ;  /* 0x0000000a080a722b */ /* 0x000fd00000000008 */
[----:B------:R-:W-:-:S08]  /*0140*/  DMUL R16, R4, R10 ;  /* 0x0000000a04107228 */ /* 0x000fd00000000000 */
[----:B------:R-:W-:-:S08]  /*0150*/  DFMA R8, -R6, R16, R4 ;  /* 0x000000100608722b */ /* 0x000fd00000000104 */
[----:B------:R-:W-:-:S10]  /*0160*/  DFMA R16, R10, R8, R16 ;  /* 0x000000080a10722b */ /* 0x000fd40000000010 */
[----:B------:R-:W-:-:S05]  /*0170*/  FFMA R0, RZ, R7, R17 ;  /* 0x00000007ff007223 */ /* 0x000fca0000000011 */
[----:B------:R-:W-:-:S13]  /*0180*/  FSETP.GT.AND P0, PT, |R0|, 1.469367938527859385e-39, PT ;  /* 0x001000000000780b */ /* 0x000fda0003f04200 */
[----:B--2---:R-:W-:Y:S05]  /*0190*/  @P0 BRA P1, `(.L_x_0) ;  /* 0x0000000000200947 */ /* 0x004fea0000800000 */
[----:B------:R-:W-:Y:S01]  /*01a0*/  IMAD.MOV.U32 R18, RZ, RZ, R4 ;  /* 0x000000ffff127224 */ /* 0x000fe200078e0004 */
[----:B------:R-:W-:Y:S01]  /*01b0*/  MOV R2, 0x200 ;  /* 0x0000020000027802 */ /* 0x000fe20000000f00 */
[----:B------:R-:W-:Y:S02]  /*01c0*/  IMAD.MOV.U32 R19, RZ, RZ, R5 ;  /* 0x000000ffff137224 */ /* 0x000fe400078e0005 */
[----:B------:R-:W-:Y:S02]  /*01d0*/  IMAD.MOV.U32 R22, RZ, RZ, R6 ;  /* 0x000000ffff167224 */ /* 0x000fe400078e0006 */
[----:B------:R-:W-:-:S07]  /*01e0*/  IMAD.MOV.U32 R23, RZ, RZ, R7 ;  /* 0x000000ffff177224 */ /* 0x000fce00078e0007 */
[----:B------:R-:W-:Y:S05]  /*01f0*/  CALL.REL.NOINC `($__internal_0_$__cuda_sm20_div_rn_f64_full) ;  /* 0x0000001000f07944 */ /* 0x000fea0003c00000 */
[----:B------:R-:W-:Y:S01]  /*0200*/  IMAD.MOV.U32 R16, RZ, RZ, R26 ;  /* 0x000000ffff107224 */ /* 0x000fe200078e001a */
[----:B------:R-:W-:-:S07]  /*0210*/  MOV R17, R27 ;  /* 0x0000001b00117202 */ /* 0x000fce0000000f00 */
.L_x_0:
[----:B------:R-:W0:Y:S01]  /*0220*/  LDC.64 R6, c[0x0][0x398] ;  /* 0x0000e600ff067b82 */ /* 0x000e220000000a00 */
[----:B------:R-:W1:Y:S07]  /*0230*/  LDCU.64 UR6, c[0x0][0x380] ;  /* 0x00007000ff0677ac */ /* 0x000e6e0008000a00 */
[----:B------:R-:W2:Y:S01]  /*0240*/  LDC R2, c[0x0][0x388] ;  /* 0x0000e200ff027b82 */ /* 0x000ea20000000800 */
[----:B0-----:R-:W-:-:S05]  /*0250*/  IMAD.WIDE R6, R3, 0x30, R6 ;  /* 0x0000003003067825 */ /* 0x001fca00078e0206 */
[----:B------:R0:W5:Y:S04]  /*0260*/  LDG.E R0, desc[UR4][R6.64+0x20] ;  /* 0x0000200406007981 */ /* 0x000168000c1e1900 */
[----:B------:R0:W5:Y:S04]  /*0270*/  LDG.E.64 R4, desc[UR4][R6.64+0x28] ;  /* 0x0000280406047981 */ /* 0x000168000c1e1b00 */
[----:B------:R0:W5:Y:S04]  /*0280*/  LDG.E.64 R32, desc[UR4][R6.64] ;  /* 0x0000000406207981 */ /* 0x000168000c1e1b00 */
[----:B------:R0:W5:Y:S04]  /*0290*/  LDG.E.64 R8, desc[UR4][R6.64+0x8] ;  /* 0x0000080406087981 */ /* 0x000168000c1e1b00 */
[----:B------:R0:W5:Y:S04]  /*02a0*/  LDG.E.64 R10, desc[UR4][R6.64+0x10] ;  /* 0x00001004060a7981 */ /* 0x000168000c1e1b00 */
[----:B------:R0:W5:Y:S01]  /*02b0*/  LDG.E.64 R12, desc[UR4][R6.64+0x18] ;  /* 0x00001804060c7981 */ /* 0x000162000c1e1b00 */
[----:B--2---:R-:W-:Y:S01]  /*02c0*/  IMAD R18, R3, R2, RZ ;  /* 0x0000000203127224 */ /* 0x004fe200078e02ff */
[----:B------:R-:W-:-:S03]  /*02d0*/  ISETP.GE.AND P0, PT, R2, 0x1, PT ;  /* 0x000000010200780c */ /* 0x000fc60003f06270 */
[----:B------:R-:W-:-:S03]  /*02e0*/  IMAD.WIDE R18, R18, 0x8, RZ ;  /* 0x0000000812127825 */ /* 0x000fc600078e02ff */
[----:B-1----:R-:W-:-:S04]  /*02f0*/  IADD3 R14, P1, PT, R18, UR6, RZ ;  /* 0x00000006120e7c10 */ /* 0x002fc8000ff3e0ff */
[----:B------:R-:W-:-:S03]  /*0300*/  IADD3.X R15, PT, PT, R19, UR7, RZ, P1, !PT ;  /* 0x00000007130f7c10 */ /* 0x000fc60008ffe4ff */
[----:B0-----:R-:W-:Y:S06]  /*0310*/  @!P0 BRA `(.L_x_1) ;  /* 0x0000000400188947 */ /* 0x001fec0003800000 */
[C---:B------:R-:W-:Y:S01]  /*0320*/  ISETP.GE.U32.AND P1, PT, R2.reuse, 0x10, PT ;  /* 0x000000100200780c */ /* 0x040fe20003f26070 */
[----:B------:R-:W-:Y:S01]  /*0330*/  IMAD.MOV.U32 R3, RZ, RZ, RZ ;  /* 0x000000ffff037224 */ /* 0x000fe200078e00ff */
[----:B------:R-:W-:-:S04]  /*0340*/  LOP3.LUT R25, R2, 0xf, RZ, 0xc0, !PT ;  /* 0x0000000f02197812 */ /* 0x000fc800078ec0ff */
[----:B------:R-:W-:-:S07]  /*0350*/  ISETP.NE.AND P0, PT, R25, RZ, PT ;  /* 0x000000ff1900720c */ /* 0x000fce0003f05270 */
[----:B------:R-:W-:Y:S06]  /*0360*/  @!P1 BRA `(.L_x_2) ;  /* 0x00000000006c9947 */ /* 0x000fec0003800000 */
[----:B------:R-:W-:Y:S02]  /*0370*/  IADD3 R23, P1, PT, R14, 0x40, RZ ;  /* 0x000000400e177810 */ /* 0x000fe40007f3e0ff */
[----:B------:R-:W-:-:S03]  /*0380*/  LOP3.LUT R3, R2, 0x7ffffff0, RZ, 0xc0, !PT ;  /* 0x7ffffff002037812 */ /* 0x000fc600078ec0ff */
[----:B------:R-:W-:Y:S02]  /*0390*/  IMAD.X R24, RZ, RZ, R15, P1 ;  /* 0x000000ffff187224 */ /* 0x000fe400008e060f */
[----:B------:R-:W-:-:S07]  /*03a0*/  IMAD.MOV R22, RZ, RZ, -R3 ;  /* 0x000000ffff167224 */ /* 0x000fce00078e0a03 */
.L_x_3:
[----:B0-----:R-:W-:Y:S02]  /*03b0*/  IMAD.MOV.U32 R20, RZ, RZ, R23 ;  /* 0x000000ffff147224 */ /* 0x001fe400078e0017 */
[----:B------:R-:W-:Y:S02]  /*03c0*/  IMAD.MOV.U32 R21, RZ, RZ, R24 ;  /* 0x000000ffff157224 */ /* 0x000fe400078e0018 */
[----:B------:R-:W-:Y:S01]  /*03d0*/  VIADD R22, R22, 0x10 ;  /* 0x0000001016167836 */ /* 0x000fe20000000000 */
[----:B------:R-:W-:Y:S02]  /*03e0*/  IADD3 R23, P2, PT, R20, 0x80, RZ ;  /* 0x0000008014177810 */ /* 0x000fe40007f5e0ff */
[----:B------:R0:W-:Y:S02]  /*03f0*/  STG.E.64 desc[UR4][R20.64+-0x40], R16 ;  /* 0xffffc01014007986 */ /* 0x0001e4000c101b04 */
[----:B------:R-:W-:Y:S02]  /*0400*/  ISETP.NE.AND P1, PT, R22, RZ, PT ;  /* 0x000000ff1600720c */ /* 0x000fe40003f25270 */
[----:B------:R0:W-:Y:S01]  /*0410*/  STG.E.64 desc[UR4][R20.64+-0x38], R16 ;  /* 0xffffc81014007986 */ /* 0x0001e2000c101b04 */
[----:B------:R-:W-:-:S03]  /*0420*/  IADD3.X R24, PT, PT, RZ, R21, RZ, P2, !PT ;  /* 0x00000015ff187210 */ /* 0x000fc600017fe4ff */
[----:B------:R0:W-:Y:S04]  /*0430*/  STG.E.64 desc[UR4][R20.64+-0x30], R16 ;  /* 0xffffd01014007986 */ /* 0x0001e8000c101b04 */
        /* <DEDUP_REMOVED lines=12> */
[----:B------:R0:W-:Y:S01]  /*0500*/  STG.E.64 desc[UR4][R20.64+0x38], R16 ;  /* 0x0000381014007986 */ /* 0x0001e2000c101b04 */
[----:B------:R-:W-:Y:S05]  /*0510*/  @P1 BRA `(.L_x_3) ;  /* 0xfffffffc00a41947 */ /* 0x000fea000383ffff */
.L_x_2:
[----:B------:R-:W-:Y:S05]  /*0520*/  @!P0 BRA `(.L_x_1) ;  /* 0x0000000000948947 */ /* 0x000fea0003800000 */
[----:B------:R-:W-:Y:S02]  /*0530*/  ISETP.GE.U32.AND P0, PT, R25, 0x8, PT ;  /* 0x000000081900780c */ /* 0x000fe40003f06070 */
[----:B------:R-:W-:-:S04]  /*0540*/  LOP3.LUT R22, R2, 0x7, RZ, 0xc0, !PT ;  /* 0x0000000702167812 */ /* 0x000fc800078ec0ff */
[----:B------:R-:W-:-:S07]  /*0550*/  ISETP.NE.AND P1, PT, R22, RZ, PT ;  /* 0x000000ff1600720c */ /* 0x000fce0003f25270 */
[----:B------:R-:W-:Y:S06]  /*0560*/  @!P0 BRA `(.L_x_4) ;  /* 0x0000000000288947 */ /* 0x000fec0003800000 */
[----:B0-----:R-:W-:-:S04]  /*0570*/  IMAD.WIDE.U32 R20, R3, 0x8, R14 ;  /* 0x0000000803147825 */ /* 0x001fc800078e000e */
[----:B------:R-:W-:Y:S01]  /*0580*/  VIADD R3, R3, 0x8 ;  /* 0x0000000803037836 */ /* 0x000fe20000000000 */
[----:B------:R1:W-:Y:S04]  /*0590*/  STG.E.64 desc[UR4][R20.64], R16 ;  /* 0x0000001014007986 */ /* 0x0003e8000c101b04 */
[----:B------:R1:W-:Y:S04]  /*05a0*/  STG.E.64 desc[UR4][R20.64+0x8], R16 ;  /* 0x0000081014007986 */ /* 0x0003e8000c101b04 */
[----:B------:R1:W-:Y:S04]  /*05b0*/  STG.E.64 desc[UR4][R20.64+0x10], R16 ;  /* 0x0000101014007986 */ /* 0x0003e8000c101b04 */
[----:B------:R1:W-:Y:S04]  /*05c0*/  STG.E.64 desc[UR4][R20.64+0x18], R16 ;  /* 0x0000181014007986 */ /* 0x0003e8000c101b04 */
[----:B------:R1:W-:Y:S04]  /*05d0*/  STG.E.64 desc[UR4][R20.64+0x20], R16 ;  /* 0x0000201014007986 */ /* 0x0003e8000c101b04 */
[----:B------:R1:W-:Y:S04]  /*05e0*/  STG.E.64 desc[UR4][R20.64+0x28], R16 ;  /* 0x0000281014007986 */ /* 0x0003e8000c101b04 */
[----:B------:R1:W-:Y:S04]  /*05f0*/  STG.E.64 desc[UR4][R20.64+0x30], R16 ;  /* 0x0000301014007986 */ /* 0x0003e8000c101b04 */
[----:B------:R1:W-:Y:S02]  /*0600*/  STG.E.64 desc[UR4][R20.64+0x38], R16 ;  /* 0x0000381014007986 */ /* 0x0003e4000c101b04 */
.L_x_4:
[----:B------:R-:W-:Y:S05]  /*0610*/  @!P1 BRA `(.L_x_1) ;  /* 0x0000000000589947 */ /* 0x000fea0003800000 */
[----:B------:R-:W-:Y:S02]  /*0620*/  ISETP.GE.U32.AND P0, PT, R22, 0x4, PT ;  /* 0x000000041600780c */ /* 0x000fe40003f06070 */
[----:B------:R-:W-:-:S04]  /*0630*/  LOP3.LUT R22, R2, 0x3, RZ, 0xc0, !PT ;  /* 0x0000000302167812 */ /* 0x000fc800078ec0ff */
[----:B------:R-:W-:-:S07]  /*0640*/  ISETP.NE.AND P1, PT, R22, RZ, PT ;  /* 0x000000ff1600720c */ /* 0x000fce0003f25270 */
[----:B01----:R-:W-:-:S04]  /*0650*/  @P0 IMAD.WIDE.U32 R20, R3, 0x8, R14 ;  /* 0x0000000803140825 */ /* 0x003fc800078e000e */
[----:B------:R-:W-:Y:S01]  /*0660*/  @P0 VIADD R3, R3, 0x4 ;  /* 0x0000000403030836 */ /* 0x000fe20000000000 */
[----:B------:R2:W-:Y:S04]  /*0670*/  @P0 STG.E.64 desc[UR4][R20.64], R16 ;  /* 0x0000001014000986 */ /* 0x0005e8000c101b04 */
[----:B------:R2:W-:Y:S04]  /*0680*/  @P0 STG.E.64 desc[UR4][R20.64+0x8], R16 ;  /* 0x0000081014000986 */ /* 0x0005e8000c101b04 */
[----:B------:R2:W-:Y:S04]  /*0690*/  @P0 STG.E.64 desc[UR4][R20.64+0x10], R16 ;  /* 0x0000101014000986 */ /* 0x0005e8000c101b04 */
[----:B------:R2:W-:Y:S01]  /*06a0*/  @P0 STG.E.64 desc[UR4][R20.64+0x18], R16 ;  /* 0x0000181014000986 */ /* 0x0005e2000c101b04 */
[----:B------:R-:W-:Y:S05]  /*06b0*/  @!P1 BRA `(.L_x_1) ;  /* 0x0000000000309947 */ /* 0x000fea0003800000 */
[----:B------:R-:W-:-:S04]  /*06c0*/  IMAD.WIDE.U32 R18, R3, 0x8, R18 ;  /* 0x0000000803127825 */ /* 0x000fc800078e0012 */
[----:B------:R-:W-:Y:S01]  /*06d0*/  IMAD.MOV R22, RZ, RZ, -R22 ;  /* 0x000000ffff167224 */ /* 0x000fe200078e0a16 */
[----:B------:R-:W-:-:S04]  /*06e0*/  IADD3 R3, P0, PT, R18, UR6, RZ ;  /* 0x0000000612037c10 */ /* 0x000fc8000ff1e0ff */
[----:B--2---:R-:W-:-:S09]  /*06f0*/  IADD3.X R20, PT, PT, R19, UR7, RZ, P0, !PT ;  /* 0x0000000713147c10 */ /* 0x004fd200087fe4ff */
.L_x_5:
[----:B------:R-:W-:Y:S01]  /*0700*/  IMAD.MOV.U32 R18, RZ, RZ, R3 ;  /* 0x000000ffff127224 */ /* 0x000fe200078e0003 */
[----:B------:R-:W-:Y:S01]  /*0710*/  IADD3 R3, P1, PT, R3, 0x8, RZ ;  /* 0x0000000803037810 */ /* 0x000fe20007f3e0ff */
[----:B------:R-:W-:Y:S02]  /*0720*/  IMAD.MOV.U32 R19, RZ, RZ, R20 ;  /* 0x000000ffff137224 */ /* 0x000fe400078e0014 */
[----:B------:R-:W-:Y:S01]  /*0730*/  VIADD R22, R22, 0x1 ;  /* 0x0000000116167836 */ /* 0x000fe20000000000 */
[----:B------:R-:W-:Y:S02]  /*0740*/  IADD3.X R20, PT, PT, RZ, R20, RZ, P1, !PT ;  /* 0x00000014ff147210 */ /* 0x000fe40000ffe4ff */
[----:B------:R3:W-:Y:S02]  /*0750*/  STG.E.64 desc[UR4][R18.64], R16 ;  /* 0x0000001012007986 */ /* 0x0007e4000c101b04 */
[----:B------:R-:W-:-:S13]  /*0760*/  ISETP.NE.AND P0, PT, R22, RZ, PT ;  /* 0x000000ff1600720c */ /* 0x000fda0003f05270 */
[----:B---3--:R-:W-:Y:S05]  /*0770*/  @P0 BRA `(.L_x_5) ;  /* 0xfffffffc00e00947 */ /* 0x008fea000383ffff */
.L_x_1:
[----:B------:R-:W-:Y:S01]  /*0780*/  VIADD R18, R2, 0xffffffff ;  /* 0xffffffff02127836 */ /* 0x000fe20000000000 */
[----:B-----5:R-:W-:Y:S01]  /*0790*/  SHF.R.U32.HI R2, RZ, 0x2, R33 ;  /* 0x00000002ff027819 */ /* 0x020fe20000011621 */
[----:B012---:R-:W-:Y:S01]  /*07a0*/  IMAD.SHL.U32 R16, R11, 0x10, RZ ;  /* 0x000000100b107824 */ /* 0x007fe200078e00ff */
[----:B------:R-:W0:Y:S01]  /*07b0*/  LDCU.64 UR6, c[0x0][0x390] ;  /* 0x00007200ff0677ac */ /* 0x000e220008000a00 */
[----:B------:R-:W1:Y:S01]  /*07c0*/  I2F.U32.RP R19, R18 ;  /* 0x0000001200137306 */ /* 0x000e620000209000 */
[----:B------:R-:W-:Y:S01]  /*07d0*/  LOP3.LUT R2, R2, R33, RZ, 0x3c, !PT ;  /* 0x0000002102027212 */ /* 0x000fe200078e3cff */
[----:B------:R-:W-:Y:S01]  /*07e0*/  IMAD.MOV R21, RZ, RZ, -R18 ;  /* 0x000000ffff157224 */ /* 0x000fe200078e0a12 */
[----:B------:R-:W-:Y:S01]  /*07f0*/  ISETP.NE.U32.AND P1, PT, R18, RZ, PT ;  /* 0x000000ff1200720c */ /* 0x000fe20003f25070 */
[----:B------:R-:W-:Y:S02]  /*0800*/  BSSY.RECONVERGENT B0, `(.L_x_6) ;  /* 0x000002e000007945 */ /* 0x000fe40003800200 */
[----:B------:R-:W-:-:S05]  /*0810*/  IMAD.SHL.U32 R17, R2, 0x2, RZ ;  /* 0x0000000202117824 */ /* 0x000fca00078e00ff */
[----:B------:R-:W-:Y:S01]  /*0820*/  LOP3.LUT R17, R11, R16, R17, 0x96, !PT ;  /* 0x000000100b117212 */ /* 0x000fe200078e9611 */
[----:B------:R-:W-:Y:S01]  /*0830*/  VIADD R16, R32, 0x587c5 ;  /* 0x000587c520107836 */ /* 0x000fe20000000000 */
[----:B-1----:R-:W1:Y:S02]  /*0840*/  MUFU.RCP R19, R19 ;  /* 0x0000001300137308 */ /* 0x002e640000001000 */
[----:B------:R-:W-:Y:S01]  /*0850*/  LOP3.LUT R33, R17, R2, RZ, 0x3c, !PT ;  /* 0x0000000211217212 */ /* 0x000fe200078e3cff */
[----:B------:R-:W-:Y:S02]  /*0860*/  HFMA2 R2, -RZ, RZ, 0, 0 ;  /* 0x00000000ff027431 */ /* 0x000fe400000001ff */
[----:B-1----:R-:W-:-:S06]  /*0870*/  VIADD R3, R19, 0xffffffe ;  /* 0x0ffffffe13037836 */ /* 0x002fcc0000000000 */
[----:B------:R-:W1:Y:S02]  /*0880*/  F2I.FTZ.U32.TRUNC.NTZ R3, R3 ;  /* 0x0000000300037305 */ /* 0x000e64000021f000 */
[----:B-1----:R-:W-:-:S04]  /*0890*/  IMAD R19, R21, R3, RZ ;  /* 0x0000000315137224 */ /* 0x002fc800078e02ff */
[----:B------:R-:W-:-:S04]  /*08a0*/  IMAD.HI.U32 R2, R3, R19, R2 ;  /* 0x0000001303027227 */ /* 0x000fc800078e0002 */
[----:B------:R-:W-:-:S04]  /*08b0*/  IMAD.IADD R3, R33, 0x1, R16 ;  /* 0x0000000121037824 */ /* 0x000fc800078e0210 */
[----:B------:R-:W-:-:S04]  /*08c0*/  IMAD.HI.U32 R2, R2, R3, RZ ;  /* 0x0000000302027227 */ /* 0x000fc800078e00ff */
[----:B------:R-:W-:-:S04]  /*08d0*/  IMAD.MOV R2, RZ, RZ, -R2 ;  /* 0x000000ffff027224 */ /* 0x000fc800078e0a02 */
[----:B------:R-:W-:Y:S02]  /*08e0*/  IMAD R3, R18, R2, R3 ;  /* 0x0000000212037224 */ /* 0x000fe400078e0203 */
[----:B------:R-:W1:Y:S03]  /*08f0*/  LDC R2, c[0x0][0x394] ;  /* 0x0000e500ff027b82 */ /* 0x000e660000000800 */
[----:B------:R-:W-:-:S13]  /*0900*/  ISETP.GE.U32.AND P0, PT, R3, R18, PT ;  /* 0x000000120300720c */ /* 0x000fda0003f06070 */
[----:B------:R-:W-:-:S05]  /*0910*/  @P0 IMAD.IADD R3, R3, 0x1, -R18 ;  /* 0x0000000103030824 */ /* 0x000fca00078e0a12 */
[----:B------:R-:W-:-:S13]  /*0920*/  ISETP.GE.U32.AND P0, PT, R3, R18, PT ;  /* 0x000000120300720c */ /* 0x000fda0003f06070 */
[----:B------:R-:W-:Y:S01]  /*0930*/  @P0 IMAD.IADD R3, R3, 0x1, -R18 ;  /* 0x0000000103030824 */ /* 0x000fe200078e0a12 */
[----:B------:R-:W-:Y:S01]  /*0940*/  @!P1 LOP3.LUT R3, RZ, R18, RZ, 0x33, !PT ;  /* 0x00000012ff039212 */ /* 0x000fe200078e33ff */
[----:B------:R-:W-:Y:S01]  /*0950*/  IMAD.MOV.U32 R18, RZ, RZ, 0x1 ;  /* 0x00000001ff127424 */ /* 0x000fe200078e00ff */
[----:B-1----:R-:W-:-:S03]  /*0960*/  FSETP.GEU.AND P1, PT, |R2|, 6.5827683646048100446e-37, PT ;  /* 0x036000000200780b */ /* 0x002fc60003f2e200 */
[----:B------:R-:W-:-:S04]  /*0970*/  VIADD R17, R3, 0x1 ;  /* 0x0000000103117836 */ /* 0x000fc80000000000 */
[----:B------:R-:W1:Y:S08]  /*0980*/  I2F.F64 R20, R17 ;  /* 0x0000001100147312 */ /* 0x000e700000201c00 */
[----:B-1----:R-:W1:Y:S02]  /*0990*/  MUFU.RCP64H R19, R21 ;  /* 0x0000001500137308 */ /* 0x002e640000001800 */
[----:B-1----:R-:W-:-:S08]  /*09a0*/  DFMA R22, -R20, R18, 1 ;  /* 0x3ff000001416742b */ /* 0x002fd00000000112 */
[----:B------:R-:W-:-:S08]  /*09b0*/  DFMA R22, R22, R22, R22 ;  /* 0x000000161616722b */ /* 0x000fd00000000016 */
[----:B------:R-:W-:-:S08]  /*09c0*/  DFMA R22, R18, R22, R18 ;  /* 0x000000161216722b */ /* 0x000fd00000000012 */
[----:B------:R-:W-:-:S08]  /*09d0*/  DFMA R18, -R20, R22, 1 ;  /* 0x3ff000001412742b */ /* 0x000fd00000000116 */
[----:B------:R-:W-:-:S08]  /*09e0*/  DFMA R18, R22, R18, R22 ;  /* 0x000000121612722b */ /* 0x000fd00000000016 */
[----:B0-----:R-:W-:-:S08]  /*09f0*/  DMUL R22, R18, UR6 ;  /* 0x0000000612167c28 */ /* 0x001fd00008000000 */
[----:B------:R-:W-:-:S08]  /*0a00*/  DFMA R24, -R20, R22, UR6 ;  /* 0x0000000614187e2b */ /* 0x000fd00008000116 */
[----:B------:R-:W-:-:S10]  /*0a10*/  DFMA R18, R18, R24, R22 ;  /* 0x000000181212722b */ /* 0x000fd40000000016 */
[----:B------:R-:W-:-:S05]  /*0a20*/  FFMA R22, RZ, R21, R19 ;  /* 0x00000015ff167223 */ /* 0x000fca0000000013 */
[----:B------:R-:W-:-:S13]  /*0a30*/  FSETP.GT.AND P0, PT, |R22|, 1.469367938527859385e-39, PT ;  /* 0x001000001600780b */ /* 0x000fda0003f04200 */
[----:B------:R-:W-:Y:S05]  /*0a40*/  @P0 BRA P1, `(.L_x_7) ;  /* 0x0000000000240947 */ /* 0x000fea0000800000 */
[----:B------:R-:W0:Y:S01]  /*0a50*/  LDCU.64 UR6, c[0x0][0x390] ;  /* 0x00007200ff0677ac */ /* 0x000e220008000a00 */
[----:B------:R-:W-:Y:S01]  /*0a60*/  MOV R22, R20 ;  /* 0x0000001400167202 */ /* 0x000fe20000000f00 */
[----:B------:R-:W-:Y:S01]  /*0a70*/  IMAD.MOV.U32 R23, RZ, RZ, R21 ;  /* 0x000000ffff177224 */ /* 0x000fe200078e0015 */
[----:B------:R-:W-:Y:S01]  /*0a80*/  MOV R2, 0xac0 ;  /* 0x00000ac000027802 */ /* 0x000fe20000000f00 */
[----:B0-----:R-:W-:Y:S02]  /*0a90*/  IMAD.U32 R18, RZ, RZ, UR6 ;  /* 0x00000006ff127e24 */ /* 0x001fe4000f8e00ff */
[----:B------:R-:W-:-:S07]  /*0aa0*/  IMAD.U32 R19, RZ, RZ, UR7 ;  /* 0x00000007ff137e24 */ /* 0x000fce000f8e00ff */
[----:B------:R-:W-:Y:S05]  /*0ab0*/  CALL.REL.NOINC `($__internal_0_$__cuda_sm20_div_rn_f64_full) ;  /* 0x0000000800c07944 */ /* 0x000fea0003c00000 */
[----:B------:R-:W-:Y:S02]  /*0ac0*/  IMAD.MOV.U32 R18, RZ, RZ, R26 ;  /* 0x000000ffff127224 */ /* 0x000fe400078e001a */
[----:B------:R-:W-:-:S07]  /*0ad0*/  IMAD.MOV.U32 R19, RZ, RZ, R27 ;  /* 0x000000ffff137224 */ /* 0x000fce00078e001b */
.L_x_7:
[----:B------:R-:W-:Y:S05]  /*0ae0*/  BSYNC.RECONVERGENT B0 ;  /* 0x0000000000007941 */ /* 0x000fea0003800200 */
.L_x_6:
[----:B------:R-:W-:Y:S01]  /*0af0*/  ISETP.GT.U32.AND P0, PT, R3, 0x7ffffffe, PT ;  /* 0x7ffffffe0300780c */ /* 0x000fe20003f04070 */
[----:B------:R-:W-:-:S12]  /*0b00*/  BSSY.RECONVERGENT B0, `(.L_x_8) ;  /* 0x00000a0000007945 */ /* 0x000fd80003800200 */
[----:B------:R-:W-:Y:S05]  /*0b10*/  @P0 BRA `(.L_x_9) ;  /* 0x0000000800780947 */ /* 0x000fea0003800000 */
[----:B------:R-:W-:Y:S01]  /*0b20*/  ISETP.GE.U32.AND P0, PT, R3, 0x3, PT ;  /* 0x000000030300780c */ /* 0x000fe20003f06070 */
[----:B------:R-:W-:Y:S01]  /*0b30*/  BSSY.RECONVERGENT B1, `(.L_x_10) ;  /* 0x000006b000017945 */ /* 0x000fe20003800200 */
[----:B------:R-:W-:-:S11]  /*0b40*/  LOP3.LUT R2, R17, 0x3, RZ, 0xc0, !PT ;  /* 0x0000000311027812 */ /* 0x000fd600078ec0ff */
[----:B------:R-:W-:Y:S05]  /*0b50*/  @!P0 BRA `(.L_x_11) ;  /* 0x0000000400a08947 */ /* 0x000fea0003800000 */
[----:B------:R-:W0:Y:S01]  /*0b60*/  LDC R3, c[0x0][0x388] ;  /* 0x0000e200ff037b82 */ /* 0x000e220000000800 */
[----:B------:R-:W-:Y:S01]  /*0b70*/  LOP3.LUT R17, R17, 0xfffffffc, RZ, 0xc0, !PT ;  /* 0xfffffffc11117812 */ /* 0x000fe200078ec0ff */
[----:B------:R-:W-:Y:S01]  /*0b80*/  BSSY.RECONVERGENT B2, `(.L_x_12) ;  /* 0x0000061000027945 */ /* 0x000fe20003800200 */
[----:B------:R-:W-:-:S03]  /*0b90*/  VIADD R32, R32, 0x10974f ;  /* 0x0010974f20207836 */ /* 0x000fc60000000000 */
[----:B------:R-:W-:Y:S01]  /*0ba0*/  IMAD.MOV R27, RZ, RZ, -R17 ;  /* 0x000000ffff1b7224 */ /* 0x000fe200078e0a11 */
[----:B0-----:R-:W0:Y:S01]  /*0bb0*/  I2F.U32.RP R22, R3 ;  /* 0x0000000300167306 */ /* 0x001e220000209000 */
[----:B------:R-:W-:Y:S02]  /*0bc0*/  ISETP.NE.U32.AND P0, PT, R3, RZ, PT ;  /* 0x000000ff0300720c */ /* 0x000fe40003f05070 */
[----:B------:R-:W-:-:S05]  /*0bd0*/  LOP3.LUT R26, RZ, R3, RZ, 0x33, !PT ;  /* 0x00000003ff1a7212 */ /* 0x000fca00078e33ff */
[----:B0-----:R-:W0:Y:S02]  /*0be0*/  MUFU.RCP R22, R22 ;  /* 0x0000001600167308 */ /* 0x001e240000001000 */
[----:B0-----:R-:W-:-:S06]  /*0bf0*/  VIADD R20, R22, 0xffffffe ;  /* 0x0ffffffe16147836 */ /* 0x001fcc0000000000 */
[----:B------:R0:W1:Y:S02]  /*0c00*/  F2I.FTZ.U32.TRUNC.NTZ R21, R20 ;  /* 0x0000001400157305 */ /* 0x000064000021f000 */
[----:B0-----:R-:W-:Y:S01]  /*0c10*/  IMAD.MOV.U32 R20, RZ, RZ, RZ ;  /* 0x000000ffff147224 */ /* 0x001fe200078e00ff */
[----:B-1----:R-:W-:-:S05]  /*0c20*/  IADD3 R16, PT, PT, RZ, -R21, RZ ;  /* 0x80000015ff107210 */ /* 0x002fca0007ffe0ff */
[----:B------:R-:W-:-:S04]  /*0c30*/  IMAD R23, R16, R3, RZ ;  /* 0x0000000310177224 */ /* 0x000fc800078e02ff */
[----:B------:R-:W-:-:S07]  /*0c40*/  IMAD.HI.U32 R16, R21, R23, R20 ;  /* 0x0000001715107227 */ /* 0x000fce00078e0014 */
.L_x_13:
[----:B------:R-:W-:-:S04]  /*0c50*/  SHF.R.U32.HI R17, RZ, 0x2, R8 ;  /* 0x00000002ff117819 */ /* 0x000fc80000011608 */
[----:B------:R-:W-:Y:S01]  /*0c60*/  LOP3.LUT R17, R17, R8, RZ, 0x3c, !PT ;  /* 0x0000000811117212 */ /* 0x000fe200078e3cff */
[----:B------:R-:W-:-:S04]  /*0c70*/  IMAD.SHL.U32 R8, R33, 0x10, RZ ;  /* 0x0000001021087824 */ /* 0x000fc800078e00ff */
[----:B------:R-:W-:-:S05]  /*0c80*/  IMAD.SHL.U32 R20, R17, 0x2, RZ ;  /* 0x0000000211147824 */ /* 0x000fca00078e00ff */
[----:B------:R-:W-:-:S04]  /*0c90*/  LOP3.LUT R8, R33, R8, R20, 0x96, !PT ;  /* 0x0000000821087212 */ /* 0x000fc800078e9614 */
[----:B------:R-:W-:-:S04]  /*0ca0*/  LOP3.LUT R17, R8, R17, RZ, 0x3c, !PT ;  /* 0x0000001108117212 */ /* 0x000fc800078e3cff */
[----:B------:R-:W-:-:S05]  /*0cb0*/  IADD3 R8, PT, PT, R32, -0x587c5, R17 ;  /* 0xfffa783b20087810 */ /* 0x000fca0007ffe011 */
[----:B------:R-:W-:-:S04]  /*0cc0*/  IMAD.HI.U32 R20, R16, R8, RZ ;  /* 0x0000000810147227 */ /* 0x000fc800078e00ff */
[----:B------:R-:W-:-:S04]  /*0cd0*/  IMAD.MOV R20, RZ, RZ, -R20 ;  /* 0x000000ffff147224 */ /* 0x000fc800078e0a14 */
[----:B------:R-:W-:-:S05]  /*0ce0*/  IMAD R8, R3, R20, R8 ;  /* 0x0000001403087224 */ /* 0x000fca00078e0208 */
[----:B------:R-:W-:-:S13]  /*0cf0*/  ISETP.GE.U32.AND P1, PT, R8, R3, PT ;  /* 0x000000030800720c */ /* 0x000fda0003f26070 */
[----:B------:R-:W-:-:S04]  /*0d00*/  @P1 IADD3 R8, PT, PT, R8, -R3, RZ ;  /* 0x8000000308081210 */ /* 0x000fc80007ffe0ff */
[----:B------:R-:W-:-:S13]  /*0d10*/  ISETP.GE.U32.AND P1, PT, R8, R3, PT ;  /* 0x000000030800720c */ /* 0x000fda0003f26070 */
[----:B------:R-:W-:-:S05]  /*0d20*/  @P1 IMAD.IADD R8, R8, 0x1, -R3 ;  /* 0x0000000108081824 */ /* 0x000fca00078e0a03 */
[----:B0-----:R-:W-:-:S05]  /*0d30*/  SEL R25, R26, R8, !P0 ;  /* 0x000000081a197207 */ /* 0x001fca0004000000 */
[----:B------:R-:W-:-:S05]  /*0d40*/  IMAD.WIDE R24, R25, 0x8, R14 ;  /* 0x0000000819187825 */ /* 0x000fca00078e020e */
[----:B------:R-:W2:Y:S01]  /*0d50*/  LDG.E.64 R28, desc[UR4][R24.64] ;  /* 0x00000004181c7981 */ /* 0x000ea2000c1e1b00 */
[----:B------:R-:W-:Y:S01]  /*0d60*/  SHF.R.U32.HI R8, RZ, 0x2, R9 ;  /* 0x00000002ff087819 */ /* 0x000fe20000011609 */
[----:B------:R-:W-:-:S03]  /*0d70*/  IMAD.SHL.U32 R20, R17, 0x10, RZ ;  /* 0x0000001011147824 */ /* 0x000fc600078e00ff */
[----:B------:R-:W-:-:S05]  /*0d80*/  LOP3.LUT R8, R8, R9, RZ, 0x3c, !PT ;  /* 0x0000000908087212 */ /* 0x000fca00078e3cff */
[----:B------:R-:W-:-:S05]  /*0d90*/  IMAD.SHL.U32 R9, R8, 0x2, RZ ;  /* 0x0000000208097824 */ /* 0x000fca00078e00ff */
[----:B------:R-:W-:-:S04]  /*0da0*/  LOP3.LUT R9, R17, R20, R9, 0x96, !PT ;  /* 0x0000001411097212 */ /* 0x000fc800078e9609 */
[----:B------:R-:W-:-:S05]  /*0db0*/  LOP3.LUT R20, R9, R8, RZ, 0x3c, !PT ;  /* 0x0000000809147212 */ /* 0x000fca00078e3cff */
[----:B------:R-:W-:-:S04]  /*0dc0*/  IMAD.IADD R8, R20, 0x1, R32 ;  /* 0x0000000114087824 */ /* 0x000fc800078e0220 */
[----:B------:R-:W-:-:S04]  /*0dd0*/  IMAD.HI.U32 R9, R16, R8, RZ ;  /* 0x0000000810097227 */ /* 0x000fc800078e00ff */
[----:B------:R-:W-:-:S04]  /*0de0*/  IMAD.MOV R9, RZ, RZ, -R9 ;  /* 0x000000ffff097224 */ /* 0x000fc800078e0a09 */
[----:B------:R-:W-:-:S05]  /*0df0*/  IMAD R8, R3, R9, R8 ;  /* 0x0000000903087224 */ /* 0x000fca00078e0208 */
[----:B------:R-:W-:-:S13]  /*0e00*/  ISETP.GE.U32.AND P1, PT, R8, R3, PT ;  /* 0x000000030800720c */ /* 0x000fda0003f26070 */
[----:B------:R-:W-:-:S05]  /*0e10*/  @P1 IMAD.IADD R8, R8, 0x1, -R3 ;  /* 0x0000000108081824 */ /* 0x000fca00078e0a03 */
[----:B------:R-:W-:-:S13]  /*0e20*/  ISETP.GE.U32.AND P1, PT, R8, R3, PT ;  /* 0x000000030800720c */ /* 0x000fda0003f26070 */
[----:B------:R-:W-:-:S04]  /*0e30*/  @P1 IADD3 R8, PT, PT, R8, -R3, RZ ;  /* 0x8000000308081210 */ /* 0x000fc80007ffe0ff */
[----:B------:R-:W-:-:S05]  /*0e40*/  SEL R9, R26, R8, !P0 ;  /* 0x000000081a097207 */ /* 0x000fca0004000000 */
[----:B------:R-:W-:Y:S01]  /*0e50*/  IMAD.WIDE R8, R9, 0x8, R14 ;  /* 0x0000000809087825 */ /* 0x000fe200078e020e */
[----:B--2---:R-:W-:-:S07]  /*0e60*/  DADD R28, R28, R18 ;  /* 0x000000001c1c7229 */ /* 0x004fce0000000012 */
[----:B------:R0:W-:Y:S04]  /*0e70*/  STG.E.64 desc[UR4][R24.64], R28 ;  /* 0x0000001c18007986 */ /* 0x0001e8000c101b04 */
[----:B------:R-:W2:Y:S01]  /*0e80*/  LDG.E.64 R22, desc[UR4][R8.64] ;  /* 0x0000000408167981 */ /* 0x000ea2000c1e1b00 */
[----:B------:R-:W-:Y:S01]  /*0e90*/  SHF.R.U32.HI R21, RZ, 0x2, R10 ;  /* 0x00000002ff157819 */ /* 0x000fe2000001160a */
[----:B------:R-:W-:-:S03]  /*0ea0*/  IMAD.SHL.U32 R31, R20, 0x10, RZ ;  /* 0x00000010141f7824 */ /* 0x000fc600078e00ff */
[----:B------:R-:W-:-:S05]  /*0eb0*/  LOP3.LUT R21, R21, R10, RZ, 0x3c, !PT ;  /* 0x0000000a15157212 */ /* 0x000fca00078e3cff */
[----:B------:R-:W-:-:S05]  /*0ec0*/  IMAD.SHL.U32 R10, R21, 0x2, RZ ;  /* 0x00000002150a7824 */ /* 0x000fca00078e00ff */
[----:B------:R-:W-:-:S04]  /*0ed0*/  LOP3.LUT R10, R20, R31, R10, 0x96, !PT ;  /* 0x0000001f140a7212 */ /* 0x000fc800078e960a */
[----:B------:R-:W-:-:S04]  /*0ee0*/  LOP3.LUT R21, R10, R21, RZ, 0x3c, !PT ;  /* 0x000000150a157212 */ /* 0x000fc800078e3cff */
[----:B------:R-:W-:-:S05]  /*0ef0*/  IADD3 R10, PT, PT, R32, 0x587c5, R21 ;  /* 0x000587c5200a7810 */ /* 0x000fca0007ffe015 */
[----:B------:R-:W-:-:S04]  /*0f00*/  IMAD.HI.U32 R30, R16, R10, RZ ;  /* 0x0000000a101e7227 */ /* 0x000fc800078e00ff */
[----:B------:R-:W-:-:S04]  /*0f10*/  IMAD.MOV R30, RZ, RZ, -R30 ;  /* 0x000000ffff1e7224 */ /* 0x000fc800078e0a1e */
[----:B------:R-:W-:-:S05]  /*0f20*/  IMAD R10, R3, R30, R10 ;  /* 0x0000001e030a7224 */ /* 0x000fca00078e020a */
[----:B------:R-:W-:-:S13]  /*0f30*/  ISETP.GE.U32.AND P1, PT, R10, R3, PT ;  /* 0x000000030a00720c */ /* 0x000fda0003f26070 */
[----:B------:R-:W-:-:S05]  /*0f40*/  @P1 IMAD.IADD R10, R10, 0x1, -R3 ;  /* 0x000000010a0a1824 */ /* 0x000fca00078e0a03 */
[----:B------:R-:W-:-:S13]  /*0f50*/  ISETP.GE.U32.AND P1, PT, R10, R3, PT ;  /* 0x000000030a00720c */ /* 0x000fda0003f26070 */
[----:B------:R-:W-:-:S05]  /*0f60*/  @P1 IMAD.IADD R10, R10, 0x1, -R3 ;  /* 0x000000010a0a1824 */ /* 0x000fca00078e0a03 */
[----:B0-----:R-:W-:-:S05]  /*0f70*/  SEL R25, R26, R10, !P0 ;  /* 0x0000000a1a197207 */ /* 0x001fca0004000000 */
[----:B------:R-:W-:Y:S01]  /*0f80*/  IMAD.WIDE R24, R25, 0x8, R14 ;  /* 0x0000000819187825 */ /* 0x000fe200078e020e */
[----:B--2---:R-:W-:-:S07]  /*0f90*/  DADD R22, R22, R18 ;  /* 0x0000000016167229 */ /* 0x004fce0000000012 */
[----:B------:R0:W-:Y:S04]  /*0fa0*/  STG.E.64 desc[UR4][R8.64], R22 ;  /* 0x0000001608007986 */ /* 0x0001e8000c101b04 */
[----:B------:R-:W2:Y:S01]  /*0fb0*/  LDG.E.64 R28, desc[UR4][R24.64] ;  /* 0x00000004181c7981 */ /* 0x000ea2000c1e1b00 */
[----:B------:R-:W-:Y:S02]  /*0fc0*/  SHF.R.U32.HI R10, RZ, 0x2, R11 ;  /* 0x00000002ff0a7819 */ /* 0x000fe4000001160b */
[----:B------:R-:W-:Y:S02]  /*0fd0*/  SHF.L.U32 R30, R21, 0x4, RZ ;  /* 0x00000004151e7819 */ /* 0x000fe400000006ff */
[----:B------:R-:W-:-:S05]  /*0fe0*/  LOP3.LUT R10, R10, R11, RZ, 0x3c, !PT ;  /* 0x0000000b0a0a7212 */ /* 0x000fca00078e3cff */
[----:B------:R-:W-:Y:S02]  /*0ff0*/  IMAD.SHL.U32 R11, R10, 0x2, RZ ;  /* 0x000000020a0b7824 */ /* 0x000fe400078e00ff */
[----:B0-----:R-:W-:-:S03]  /*1000*/  IMAD.MOV.U32 R8, RZ, RZ, R33 ;  /* 0x000000ffff087224 */ /* 0x001fc600078e0021 */
        /* <DEDUP_REMOVED lines=10> */
[----:B------:R-:W-:-:S05]  /*10b0*/  SEL R23, R26, R10, !P0 ;  /* 0x0000000a1a177207 */ /* 0x000fca0004000000 */
[----:B------:R-:W-:Y:S01]  /*10c0*/  IMAD.WIDE R22, R23, 0x8, R14 ;  /* 0x0000000817167825 */ /* 0x000fe200078e020e */
[----:B--2---:R-:W-:-:S07]  /*10d0*/  DADD R28, R28, R18 ;  /* 0x000000001c1c7229 */ /* 0x004fce0000000012 */
[----:B------:R0:W-:Y:S04]  /*10e0*/  STG.E.64 desc[UR4][R24.64], R28 ;  /* 0x0000001c18007986 */ /* 0x0001e8000c101b04 */
[----:B------:R-:W2:Y:S01]  /*10f0*/  LDG.E.64 R30, desc[UR4][R22.64] ;  /* 0x00000004161e7981 */ /* 0x000ea2000c1e1b00 */
[----:B------:R-:W-:Y:S01]  /*1100*/  VIADD R27, R27, 0x4 ;  /* 0x000000041b1b7836 */ /* 0x000fe20000000000 */
[----:B------:R-:W-:Y:S01]  /*1110*/  MOV R10, R20 ;  /* 0x00000014000a7202 */ /* 0x000fe20000000f00 */
[----:B------:R-:W-:Y:S02]  /*1120*/  IMAD.MOV.U32 R9, RZ, RZ, R17 ;  /* 0x000000ffff097224 */ /* 0x000fe400078e0011 */
[----:B------:R-:W-:Y:S01]  /*1130*/  IMAD.MOV.U32 R11, RZ, RZ, R21 ;  /* 0x000000ffff0b7224 */ /* 0x000fe200078e0015 */
[----:B------:R-:W-:Y:S01]  /*1140*/  ISETP.NE.AND P1, PT, R27, RZ, PT ;  /* 0x000000ff1b00720c */ /* 0x000fe20003f25270 */
[----:B------:R-:W-:Y:S01]  /*1150*/  VIADD R32, R32, 0x161f14 ;  /* 0x00161f1420207836 */ /* 0x000fe20000000000 */
[----:B--2---:R-:W-:-:S07]  /*1160*/  DADD R30, R30, R18 ;  /* 0x000000001e1e7229 */ /* 0x004fce0000000012 */
[----:B------:R0:W-:Y:S04]  /*1170*/  STG.E.64 desc[UR4][R22.64], R30 ;  /* 0x0000001e16007986 */ /* 0x0001e8000c101b04 */
[----:B------:R-:W-:Y:S05]  /*1180*/  @P1 BRA `(.L_x_13) ;  /* 0xfffffff800b01947 */ /* 0x000fea000383ffff */
[----:B------:R-:W-:Y:S05]  /*1190*/  BSYNC.RECONVERGENT B2 ;  /* 0x0000000000027941 */ /* 0x000fea0003800200 */
.L_x_12:
[----:B------:R-:W-:Y:S02]  /*11a0*/  VIADD R16, R32, 0xfff4f076 ;  /* 0xfff4f07620107836 */ /* 0x000fe40000000000 */
[----:B------:R-:W-:Y:S02]  /*11b0*/  IMAD.MOV.U32 R9, RZ, RZ, R17 ;  /* 0x000000ffff097224 */ /* 0x000fe400078e0011 */
[----:B------:R-:W-:Y:S02]  /*11c0*/  IMAD.MOV.U32 R10, RZ, RZ, R20 ;  /* 0x000000ffff0a7224 */ /* 0x000fe400078e0014 */
[----:B------:R-:W-:-:S07]  /*11d0*/  IMAD.MOV.U32 R11, RZ, RZ, R21 ;  /* 0x000000ffff0b7224 */ /* 0x000fce00078e0015 */
.L_x_11:
[----:B------:R-:W-:Y:S05]  /*11e0*/  BSYNC.RECONVERGENT B1 ;  /* 0x0000000000017941 */ /* 0x000fea0003800200 */
.L_x_10:
[----:B------:R-:W-:-:S13]  /*11f0*/  ISETP.NE.AND P0, PT, R2, RZ, PT ;  /* 0x000000ff0200720c */ /* 0x000fda0003f05270 */
[----:B------:R-:W-:Y:S05]  /*1200*/  @!P0 BRA `(.L_x_9) ;  /* 0x0000000000bc8947 */ /* 0x000fea0003800000 */
[----:B------:R-:W0:Y:S01]  /*1210*/  LDC R3, c[0x0][0x388] ;  /* 0x0000e200ff037b82 */ /* 0x000e220000000800 */
[----:B------:R-:W-:Y:S01]  /*1220*/  BSSY.RECONVERGENT B1, `(.L_x_14) ;  /* 0x000002b000017945 */ /* 0x000fe20003800200 */
[----:B------:R-:W-:Y:S02]  /*1230*/  VIADD R16, R16, 0x587c5 ;  /* 0x000587c510107836 */ /* 0x000fe40000000000 */
[----:B------:R-:W-:Y:S01]  /*1240*/  IMAD.MOV R2, RZ, RZ, -R2 ;  /* 0x000000ffff027224 */ /* 0x000fe200078e0a02 */
[----:B0-----:R-:W0:Y:S01]  /*1250*/  I2F.U32.RP R22, R3 ;  /* 0x0000000300167306 */ /* 0x001e220000209000 */
[----:B------:R-:W-:-:S07]  /*1260*/  ISETP.NE.U32.AND P1, PT, R3, RZ, PT ;  /* 0x000000ff0300720c */ /* 0x000fce0003f25070 */
[----:B0-----:R-:W0:Y:S02]  /*1270*/  MUFU.RCP R22, R22 ;  /* 0x0000001600167308 */ /* 0x001e240000001000 */
[----:B0-----:R-:W-:-:S06]  /*1280*/  IADD3 R20, PT, PT, R22, 0xffffffe, RZ ;  /* 0x0ffffffe16147810 */ /* 0x001fcc0007ffe0ff */
[----:B------:R0:W1:Y:S02]  /*1290*/  F2I.FTZ.U32.TRUNC.NTZ R21, R20 ;  /* 0x0000001400157305 */ /* 0x000064000021f000 */
[----:B0-----:R-:W-:Y:S02]  /*12a0*/  IMAD.MOV.U32 R20, RZ, RZ, RZ ;  /* 0x000000ffff147224 */ /* 0x001fe400078e00ff */
[----:B-1----:R-:W-:-:S04]  /*12b0*/  IMAD.MOV R24, RZ, RZ, -R21 ;  /* 0x000000ffff187224 */ /* 0x002fc800078e0a15 */
[-C--:B------:R-:W-:Y:S02]  /*12c0*/  IMAD R17, R24, R3.reuse, RZ ;  /* 0x0000000318117224 */ /* 0x080fe400078e02ff */
[----:B------:R-:W-:Y:S01]  /*12d0*/  IMAD.MOV.U32 R24, RZ, RZ, R8 ;  /* 0x000000ffff187224 */ /* 0x000fe200078e0008 */
[----:B------:R-:W-:Y:S01]  /*12e0*/  LOP3.LUT R8, RZ, R3, RZ, 0x33, !PT ;  /* 0x00000003ff087212 */ /* 0x000fe200078e33ff */
[----:B------:R-:W-:-:S07]  /*12f0*/  IMAD.HI.U32 R17, R21, R17, R20 ;  /* 0x0000001115117227 */ /* 0x000fce00078e0014 */
.L_x_15:
[----:B0-----:R-:W-:Y:S01]  /*1300*/  SHF.R.U32.HI R21, RZ, 0x2, R24 ;  /* 0x00000002ff157819 */ /* 0x001fe20000011618 */
[----:B------:R-:W-:-:S03]  /*1310*/  IMAD.SHL.U32 R20, R33, 0x10, RZ ;  /* 0x0000001021147824 */ /* 0x000fc600078e00ff */
[----:B------:R-:W-:-:S04]  /*1320*/  LOP3.LUT R21, R21, R24, RZ, 0x3c, !PT ;  /* 0x0000001815157212 */ /* 0x000fc800078e3cff */
[----:B------:R-:W-:-:S04]  /*1330*/  SHF.L.U32 R22, R21, 0x1, RZ ;  /* 0x0000000115167819 */ /* 0x000fc800000006ff */
        /* <DEDUP_REMOVED lines=11> */
[----:B------:R-:W-:-:S05]  /*13f0*/  IMAD.WIDE R20, R21, 0x8, R14 ;  /* 0x0000000815147825 */ /* 0x000fca00078e020e */
[----:B------:R-:W2:Y:S01]  /*1400*/  LDG.E.64 R22, desc[UR4][R20.64] ;  /* 0x0000000414167981 */ /* 0x000ea2000c1e1b00 */
[----:B------:R-:W-:Y:S01]  /*1410*/  VIADD R2, R2, 0x1 ;  /* 0x0000000102027836 */ /* 0x000fe20000000000 */
[----:B------:R-:W-:Y:S01]  /*1420*/  MOV R26, R16 ;  /* 0x00000010001a7202 */ /* 0x000fe20000000f00 */
[----:B------:R-:W-:Y:S02]  /*1430*/  IMAD.MOV.U32 R24, RZ, RZ, R9 ;  /* 0x000000ffff187224 */ /* 0x000fe400078e0009 */
[----:B------:R-:W-:Y:S01]  /*1440*/  IMAD.MOV.U32 R9, RZ, RZ, R10 ;  /* 0x000000ffff097224 */ /* 0x000fe200078e000a */
[----:B------:R-:W-:Y:S01]  /*1450*/  ISETP.NE.AND P0, PT, R2, RZ, PT ;  /* 0x000000ff0200720c */ /* 0x000fe20003f05270 */
[----:B------:R-:W-:Y:S02]  /*1460*/  IMAD.MOV.U32 R10, RZ, RZ, R11 ;  /* 0x000000ffff0a7224 */ /* 0x000fe400078e000b */
[----:B------:R-:W-:Y:S02]  /*1470*/  IMAD.MOV.U32 R11, RZ, RZ, R33 ;  /* 0x000000ffff0b7224 */ /* 0x000fe400078e0021 */
[----:B------:R-:W-:-:S02]  /*1480*/  IMAD.MOV.U32 R33, RZ, RZ, R25 ;  /* 0x000000ffff217224 */ /* 0x000fc400078e0019 */
[----:B------:R-:W-:Y:S01]  /*1490*/  VIADD R16, R16, 0x587c5 ;  /* 0x000587c510107836 */ /* 0x000fe20000000000 */
[----:B--2---:R-:W-:-:S07]  /*14a0*/  DADD R22, R22, R18 ;  /* 0x0000000016167229 */ /* 0x004fce0000000012 */
[----:B------:R0:W-:Y:S01]  /*14b0*/  STG.E.64 desc[UR4][R20.64], R22 ;  /* 0x0000001614007986 */ /* 0x0001e2000c101b04 */
[----:B------:R-:W-:Y:S05]  /*14c0*/  @P0 BRA `(.L_x_15) ;  /* 0xfffffffc008c0947 */ /* 0x000fea000383ffff */
[----:B------:R-:W-:Y:S05]  /*14d0*/  BSYNC.RECONVERGENT B1 ;  /* 0x0000000000017941 */ /* 0x000fea0003800200 */
.L_x_14:
[----:B------:R-:W-:Y:S01]  /*14e0*/  MOV R8, R24 ;  /* 0x0000001800087202 */ /* 0x000fe20000000f00 */
[----:B------:R-:W-:-:S07]  /*14f0*/  IMAD.MOV.U32 R16, RZ, RZ, R26 ;  /* 0x000000ffff107224 */ /* 0x000fce00078e001a */
.L_x_9:
[----:B------:R-:W-:Y:S05]  /*1500*/  BSYNC.RECONVERGENT B0 ;  /* 0x0000000000007941 */ /* 0x000fea0003800200 */
.L_x_8:
[----:B------:R-:W-:Y:S01]  /*1510*/  IMAD.MOV.U32 R17, RZ, RZ, R8 ;  /* 0x000000ffff117224 */ /* 0x000fe200078e0008 */
[----:B------:R-:W-:Y:S01]  /*1520*/  STG.E.64 desc[UR4][R6.64+0x18], R12 ;  /* 0x0000180c06007986 */ /* 0x000fe2000c101b04 */
[----:B------:R-:W-:Y:S02]  /*1530*/  IMAD.MOV.U32 R2, RZ, RZ, R9 ;  /* 0x000000ffff027224 */ /* 0x000fe400078e0009 */
[----:B------:R-:W-:Y:S01]  /*1540*/  IMAD.MOV.U32 R3, RZ, RZ, R10 ;  /* 0x000000ffff037224 */ /* 0x000fe200078e000a */
[----:B------:R-:W-:Y:S01]  /*1550*/  STG.E.64 desc[UR4][R6.64+0x28], R4 ;  /* 0x0000280406007986 */ /* 0x000fe2000c101b04 */
[----:B------:R-:W-:-:S03]  /*1560*/  IMAD.MOV.U32 R32, RZ, RZ, R11 ;  /* 0x000000ffff207224 */ /* 0x000fc600078e000b */
[----:B------:R-:W-:Y:S04]  /*1570*/  STG.E desc[UR4][R6.64+0x20], R0 ;  /* 0x0000200006007986 */ /* 0x000fe8000c101904 */
[----:B------:R-:W-:Y:S04]  /*1580*/  STG.E.64 desc[UR4][R6.64], R16 ;  /* 0x0000001006007986 */ /* 0x000fe8000c101b04 */
[----:B------:R-:W-:Y:S04]  /*1590*/  STG.E.64 desc[UR4][R6.64+0x8], R2 ;  /* 0x0000080206007986 */ /* 0x000fe8000c101b04 */
[----:B------:R-:W-:Y:S01]  /*15a0*/  STG.E.64 desc[UR4][R6.64+0x10], R32 ;  /* 0x0000102006007986 */ /* 0x000fe2000c101b04 */
[----:B------:R-:W-:Y:S05]  /*15b0*/  EXIT ;  /* 0x000000000000794d */ /* 0x000fea0003800000 */
        .weak           $__internal_0_$__cuda_sm20_div_rn_f64_full
        .type           $__internal_0_$__cuda_sm20_div_rn_f64_full,@function
        .size           $__internal_0_$__cuda_sm20_div_rn_f64_full,(.L_x_31 - $__internal_0_$__cuda_sm20_div_rn_f64_full)
$__internal_0_$__cuda_sm20_div_rn_f64_full:
[----:B------:R-:W-:Y:S01]  /*15c0*/  FSETP.GEU.AND P2, PT, |R19|, 1.469367938527859385e-39, PT ;  /* 0x001000001300780b */ /* 0x000fe20003f4e200 */
[----:B------:R-:W-:Y:S01]  /*15d0*/  IMAD.MOV.U32 R35, RZ, RZ, 0x1ca00000 ;  /* 0x1ca00000ff237424 */ /* 0x000fe200078e00ff */
[C---:B------:R-:W-:Y:S01]  /*15e0*/  FSETP.GEU.AND P0, PT, |R23|.reuse, 1.469367938527859385e-39, PT ;  /* 0x001000001700780b */ /* 0x040fe20003f0e200 */
[----:B------:R-:W-:Y:S01]  /*15f0*/  IMAD.MOV.U32 R24, RZ, RZ, R18 ;  /* 0x000000ffff187224 */ /* 0x000fe200078e0012 */
[----:B------:R-:W-:Y:S01]  /*1600*/  LOP3.LUT R20, R23, 0x800fffff, RZ, 0xc0, !PT ;  /* 0x800fffff17147812 */ /* 0x000fe200078ec0ff */
[----:B------:R-:W-:Y:S01]  /*1610*/  IMAD.MOV.U32 R26, RZ, RZ, 0x1 ;  /* 0x00000001ff1a7424 */ /* 0x000fe200078e00ff */
[----:B------:R-:W-:Y:S01]  /*1620*/  LOP3.LUT R34, R19, 0x7ff00000, RZ, 0xc0, !PT ;  /* 0x7ff0000013227812 */ /* 0x000fe200078ec0ff */
[----:B------:R-:W-:Y:S01]  /*1630*/  BSSY.RECONVERGENT B1, `(.L_x_16) ;  /* 0x0000050000017945 */ /* 0x000fe20003800200 */
[----:B------:R-:W-:Y:S02]  /*1640*/  LOP3.LUT R21, R20, 0x3ff00000, RZ, 0xfc, !PT ;  /* 0x3ff0000014157812 */ /* 0x000fe400078efcff */
[----:B------:R-:W-:-:S02]  /*1650*/  MOV R20, R22 ;  /* 0x0000001600147202 */ /* 0x000fc40000000f00 */
[C---:B------:R-:W-:Y:S01]  /*1660*/  LOP3.LUT R37, R23.reuse, 0x7ff00000, RZ, 0xc0, !PT ;  /* 0x7ff0000017257812 */ /* 0x040fe200078ec0ff */
[----:B------:R-:W-:Y:S01]  /*1670*/  @!P2 IMAD.MOV.U32 R28, RZ, RZ, RZ ;  /* 0x000000ffff1ca224 */ /* 0x000fe200078e00ff */
[----:B------:R-:W-:Y:S01]  /*1680*/  @!P2 LOP3.LUT R25, R23, 0x7ff00000, RZ, 0xc0, !PT ;  /* 0x7ff000001719a812 */ /* 0x000fe200078ec0ff */
[----:B------:R-:W-:Y:S01]  /*1690*/  @!P0 DMUL R20, R22, 8.98846567431157953865e+307 ;  /* 0x7fe0000016148828 */ /* 0x000fe20000000000 */
[C---:B------:R-:W-:Y:S02]  /*16a0*/  ISETP.GE.U32.AND P1, PT, R34.reuse, R37, PT ;  /* 0x000000252200720c */ /* 0x040fe40003f26070 */
[----:B------:R-:W-:Y:S02]  /*16b0*/  @!P2 ISETP.GE.U32.AND P3, PT, R34, R25, PT ;  /* 0x000000192200a20c */ /* 0x000fe40003f66070 */
[C---:B------:R-:W-:Y:S01]  /*16c0*/  SEL R25, R35.reuse, 0x63400000, !P1 ;  /* 0x6340000023197807 */ /* 0x040fe20004800000 */
[----:B------:R-:W0:Y:S01]  /*16d0*/  MUFU.RCP64H R27, R21 ;  /* 0x00000015001b7308 */ /* 0x000e220000001800 */
[----:B------:R-:W-:-:S02]  /*16e0*/  @!P2 SEL R29, R35, 0x63400000, !P3 ;  /* 0x63400000231da807 */ /* 0x000fc40005800000 */
[--C-:B------:R-:W-:Y:S02]  /*16f0*/  LOP3.LUT R25, R25, 0x800fffff, R19.reuse, 0xf8, !PT ;  /* 0x800fffff19197812 */ /* 0x100fe400078ef813 */
[----:B------:R-:W-:Y:S02]  /*1700*/  @!P2 LOP3.LUT R29, R29, 0x80000000, R19, 0xf8, !PT ;  /* 0x800000001d1da812 */ /* 0x000fe400078ef813 */
[----:B------:R-:W-:Y:S02]  /*1710*/  @!P0 LOP3.LUT R37, R21, 0x7ff00000, RZ, 0xc0, !PT ;  /* 0x7ff0000015258812 */ /* 0x000fe400078ec0ff */
[----:B------:R-:W-:-:S06]  /*1720*/  @!P2 LOP3.LUT R29, R29, 0x100000, RZ, 0xfc, !PT ;  /* 0x001000001d1da812 */ /* 0x000fcc00078efcff */
[----:B------:R-:W-:Y:S02]  /*1730*/  @!P2 DFMA R24, R24, 2, -R28 ;  /* 0x400000001818a82b */ /* 0x000fe4000000081c */
[----:B0-----:R-:W-:-:S08]  /*1740*/  DFMA R28, R26, -R20, 1 ;  /* 0x3ff000001a1c742b */ /* 0x001fd00000000814 */
[----:B------:R-:W-:-:S08]  /*1750*/  DFMA R28, R28, R28, R28 ;  /* 0x0000001c1c1c722b */ /* 0x000fd0000000001c */
[----:B------:R-:W-:-:S08]  /*1760*/  DFMA R28, R26, R28, R26 ;  /* 0x0000001c1a1c722b */ /* 0x000fd0000000001a */
[----:B------:R-:W-:-:S08]  /*1770*/  DFMA R26, R28, -R20, 1 ;  /* 0x3ff000001c1a742b */ /* 0x000fd00000000814 */
[----:B------:R-:W-:-:S08]  /*1780*/  DFMA R26, R28, R26, R28 ;  /* 0x0000001a1c1a722b */ /* 0x000fd0000000001c */
[----:B------:R-:W-:-:S08]  /*1790*/  DMUL R28, R26, R24 ;  /* 0x000000181a1c7228 */ /* 0x000fd00000000000 */
[----:B------:R-:W-:-:S08]  /*17a0*/  DFMA R30, R28, -R20, R24 ;  /* 0x800000141c1e722b */ /* 0x000fd00000000018 */
[----:B------:R-:W-:Y:S01]  /*17b0*/  DFMA R30, R26, R30, R28 ;  /* 0x0000001e1a1e722b */ /* 0x000fe2000000001c */
[----:B------:R-:W-:Y:S01]  /*17c0*/  IMAD.MOV.U32 R28, RZ, RZ, R34 ;  /* 0x000000ffff1c7224 */ /* 0x000fe200078e0022 */
[----:B------:R-:W-:-:S04]  /*17d0*/  @!P2 LOP3.LUT R28, R25, 0x7ff00000, RZ, 0xc0, !PT ;  /* 0x7ff00000191ca812 */ /* 0x000fc800078ec0ff */
[----:B------:R-:W-:-:S04]  /*17e0*/  IADD3 R26, PT, PT, R28, -0x1, RZ ;  /* 0xffffffff1c1a7810 */ /* 0x000fc80007ffe0ff */
[----:B------:R-:W-:Y:S01]  /*17f0*/  ISETP.GT.U32.AND P0, PT, R26, 0x7feffffe, PT ;  /* 0x7feffffe1a00780c */ /* 0x000fe20003f04070 */
[----:B------:R-:W-:-:S05]  /*1800*/  VIADD R26, R37, 0xffffffff ;  /* 0xffffffff251a7836 */ /* 0x000fca0000000000 */
[----:B------:R-:W-:-:S13]  /*1810*/  ISETP.GT.U32.OR P0, PT, R26, 0x7feffffe, P0 ;  /* 0x7feffffe1a00780c */ /* 0x000fda0000704470 */
[----:B------:R-:W-:Y:S05]  /*1820*/  @P0 BRA `(.L_x_17) ;  /* 0x00000000006c0947 */ /* 0x000fea0003800000 */
[----:B------:R-:W-:-:S04]  /*1830*/  LOP3.LUT R19, R23, 0x7ff00000, RZ, 0xc0, !PT ;  /* 0x7ff0000017137812 */ /* 0x000fc800078ec0ff */
[CC--:B------:R-:W-:Y:S02]  /*1840*/  VIADDMNMX R18, R34.reuse, -R19.reuse, 0xb9600000, !PT ;  /* 0xb960000022127446 */ /* 0x0c0fe40007800913 */
[----:B------:R-:W-:Y:S02]  /*1850*/  ISETP.GE.U32.AND P0, PT, R34, R19, PT ;  /* 0x000000132200720c */ /* 0x000fe40003f06070 */
[----:B------:R-:W-:Y:S02]  /*1860*/  VIMNMX R18, PT, PT, R18, 0x46a00000, PT ;  /* 0x46a0000012127848 */ /* 0x000fe40003fe0100 */
[----:B------:R-:W-:-:S05]  /*1870*/  SEL R35, R35, 0x63400000, !P0 ;  /* 0x6340000023237807 */ /* 0x000fca0004000000 */
[----:B------:R-:W-:Y:S02]  /*1880*/  IMAD.IADD R28, R18, 0x1, -R35 ;  /* 0x00000001121c7824 */ /* 0x000fe400078e0a23 */
[----:B------:R-:W-:Y:S02]  /*1890*/  IMAD.MOV.U32 R18, RZ, RZ, RZ ;  /* 0x000000ffff127224 */ /* 0x000fe400078e00ff */
[----:B------:R-:W-:-:S06]  /*18a0*/  VIADD R19, R28, 0x7fe00000 ;  /* 0x7fe000001c137836 */ /* 0x000fcc0000000000 */
[----:B------:R-:W-:-:S10]  /*18b0*/  DMUL R26, R30, R18 ;  /* 0x000000121e1a7228 */ /* 0x000fd40000000000 */
[----:B------:R-:W-:-:S13]  /*18c0*/  FSETP.GTU.AND P0, PT, |R27|, 1.469367938527859385e-39, PT ;  /* 0x001000001b00780b */ /* 0x000fda0003f0c200 */
[----:B------:R-:W-:Y:S05]  /*18d0*/  @P0 BRA `(.L_x_18) ;  /* 0x0000000000940947 */ /* 0x000fea0003800000 */
[----:B------:R-:W-:-:S06]  /*18e0*/  DFMA R20, R30, -R20, R24 ;  /* 0x800000141e14722b */ /* 0x000fcc0000000018 */
[----:B------:R-:W-:-:S04]  /*18f0*/  IMAD.MOV.U32 R20, RZ, RZ, RZ ;  /* 0x000000ffff147224 */ /* 0x000fc800078e00ff */
[C---:B------:R-:W-:Y:S02]  /*1900*/  FSETP.NEU.AND P0, PT, R21.reuse, RZ, PT ;  /* 0x000000ff1500720b */ /* 0x040fe40003f0d000 */
[----:B------:R-:W-:-:S04]  /*1910*/  LOP3.LUT R23, R21, 0x80000000, R23, 0x48, !PT ;  /* 0x8000000015177812 */ /* 0x000fc800078e4817 */
[----:B------:R-:W-:-:S07]  /*1920*/  LOP3.LUT R21, R23, R19, RZ, 0xfc, !PT ;  /* 0x0000001317157212 */ /* 0x000fce00078efcff */
[----:B------:R-:W-:Y:S05]  /*1930*/  @!P0 BRA `(.L_x_18) ;  /* 0x00000000007c8947 */ /* 0x000fea0003800000 */
[----:B------:R-:W-:Y:S01]  /*1940*/  IADD3 R19, PT, PT, -R28, RZ, RZ ;  /* 0x000000ff1c137210 */ /* 0x000fe20007ffe1ff */
[----:B------:R-:W-:Y:S01]  /*1950*/  IMAD.MOV.U32 R18, RZ, RZ, RZ ;  /* 0x000000ffff127224 */ /* 0x000fe200078e00ff */
[----:B------:R-:W-:-:S05]  /*1960*/  DMUL.RP R20, R30, R20 ;  /* 0x000000141e147228 */ /* 0x000fca0000008000 */
[----:B------:R-:W-:-:S05]  /*1970*/  DFMA R18, R26, -R18, R30 ;  /* 0x800000121a12722b */ /* 0x000fca000000001e */
[----:B------:R-:W-:Y:S02]  /*1980*/  LOP3.LUT R23, R21, R23, RZ, 0x3c, !PT ;  /* 0x0000001715177212 */ /* 0x000fe400078e3cff */
[----:B------:R-:W-:-:S04]  /*1990*/  IADD3 R18, PT, PT, -R28, -0x43300000, RZ ;  /* 0xbcd000001c127810 */ /* 0x000fc80007ffe1ff */
[----:B------:R-:W-:-:S04]  /*19a0*/  FSETP.NEU.AND P0, PT, |R19|, R18, PT ;  /* 0x000000121300720b */ /* 0x000fc80003f0d200 */
[----:B------:R-:W-:Y:S02]  /*19b0*/  FSEL R26, R20, R26, !P0 ;  /* 0x0000001a141a7208 */ /* 0x000fe40004000000 */
[----:B------:R-:W-:Y:S01]  /*19c0*/  FSEL R27, R23, R27, !P0 ;  /* 0x0000001b171b7208 */ /* 0x000fe20004000000 */
[----:B------:R-:W-:Y:S06]  /*19d0*/  BRA `(.L_x_18) ;  /* 0x0000000000547947 */ /* 0x000fec0003800000 */
.L_x_17:
[----:B------:R-:W-:-:S14]  /*19e0*/  DSETP.NAN.AND P0, PT, R18, R18, PT ;  /* 0x000000121200722a */ /* 0x000fdc0003f08000 */
[----:B------:R-:W-:Y:S05]  /*19f0*/  @P0 BRA `(.L_x_19) ;  /* 0x0000000000440947 */ /* 0x000fea0003800000 */
[----:B------:R-:W-:-:S14]  /*1a00*/  DSETP.NAN.AND P0, PT, R22, R22, PT ;  /* 0x000000161600722a */ /* 0x000fdc0003f08000 */
[----:B------:R-:W-:Y:S05]  /*1a10*/  @P0 BRA `(.L_x_20) ;  /* 0x0000000000300947 */ /* 0x000fea0003800000 */
[----:B------:R-:W-:Y:S01]  /*1a20*/  ISETP.NE.AND P0, PT, R28, R37, PT ;  /* 0x000000251c00720c */ /* 0x000fe20003f05270 */
[----:B------:R-:W-:Y:S02]  /*1a30*/  IMAD.MOV.U32 R26, RZ, RZ, 0x0 ;  /* 0x00000000ff1a7424 */ /* 0x000fe400078e00ff */
[----:B------:R-:W-:-:S10]  /*1a40*/  IMAD.MOV.U32 R27, RZ, RZ, -0x80000 ;  /* 0xfff80000ff1b7424 */ /* 0x000fd400078e00ff */
[----:B------:R-:W-:Y:S05]  /*1a50*/  @!P0 BRA `(.L_x_18) ;  /* 0x0000000000348947 */ /* 0x000fea0003800000 */
[----:B------:R-:W-:Y:S02]  /*1a60*/  ISETP.NE.AND P0, PT, R28, 0x7ff00000, PT ;  /* 0x7ff000001c00780c */ /* 0x000fe40003f05270 */
[----:B------:R-:W-:Y:S02]  /*1a70*/  LOP3.LUT R27, R19, 0x80000000, R23, 0x48, !PT ;  /* 0x80000000131b7812 */ /* 0x000fe400078e4817 */
[----:B------:R-:W-:-:S13]  /*1a80*/  ISETP.EQ.OR P0, PT, R37, RZ, !P0 ;  /* 0x000000ff2500720c */ /* 0x000fda0004702670 */
[----:B------:R-:W-:Y:S01]  /*1a90*/  @P0 LOP3.LUT R18, R27, 0x7ff00000, RZ, 0xfc, !PT ;  /* 0x7ff000001b120812 */ /* 0x000fe200078efcff */
[----:B------:R-:W-:Y:S02]  /*1aa0*/  @!P0 IMAD.MOV.U32 R26, RZ, RZ, RZ ;  /* 0x000000ffff1a8224 */ /* 0x000fe400078e00ff */
[----:B------:R-:W-:Y:S01]  /*1ab0*/  @P0 IMAD.MOV.U32 R26, RZ, RZ, RZ ;  /* 0x000000ffff1a0224 */ /* 0x000fe200078e00ff */
[----:B------:R-:W-:Y:S01]  /*1ac0*/  @P0 MOV R27, R18 ;  /* 0x00000012001b0202 */ /* 0x000fe20000000f00 */
[----:B------:R-:W-:Y:S06]  /*1ad0*/  BRA `(.L_x_18) ;  /* 0x0000000000147947 */ /* 0x000fec0003800000 */
.L_x_20:
[----:B------:R-:W-:Y:S01]  /*1ae0*/  LOP3.LUT R27, R23, 0x80000, RZ, 0xfc, !PT ;  /* 0x00080000171b7812 */ /* 0x000fe200078efcff */
[----:B------:R-:W-:Y:S01]  /*1af0*/  IMAD.MOV.U32 R26, RZ, RZ, R22 ;  /* 0x000000ffff1a7224 */ /* 0x000fe200078e0016 */
[----:B------:R-:W-:Y:S06]  /*1b00*/  BRA `(.L_x_18) ;  /* 0x0000000000087947 */ /* 0x000fec0003800000 */
.L_x_19:
[----:B------:R-:W-:Y:S01]  /*1b10*/  LOP3.LUT R27, R19, 0x80000, RZ, 0xfc, !PT ;  /* 0x00080000131b7812 */ /* 0x000fe200078efcff */
[----:B------:R-:W-:-:S07]  /*1b20*/  IMAD.MOV.U32 R26, RZ, RZ, R18 ;  /* 0x000000ffff1a7224 */ /* 0x000fce00078e0012 */
.L_x_18:
[----:B------:R-:W-:Y:S05]  /*1b30*/  BSYNC.RECONVERGENT B1 ;  /* 0x0000000000017941 */ /* 0x000fea0003800200 */
.L_x_16:
[----:B------:R-:W-:Y:S02]  /*1b40*/  IMAD.MOV.U32 R18, RZ, RZ, R2 ;  /* 0x000000ffff127224 */ /* 0x000fe400078e0002 */
[----:B------:R-:W-:-:S04]  /*1b50*/  IMAD.MOV.U32 R19, RZ, RZ, 0x0 ;  /* 0x00000000ff137424 */ /* 0x000fc800078e00ff */
[----:B------:R-:W-:Y:S05]  /*1b60*/  RET.REL.NODEC R18 `(_Z20generateMatrixKernelPdidP17curandStateXORWOW) ;  /* 0xffffffe412247950 */ /* 0x000fea0003c3ffff */
.L_x_21:
[----:B------:R-:W-:-:S00]  /*1b70*/  BRA `(.L_x_21) ;  /* 0xfffffffc00fc7947 */ /* 0x000fc0000383ffff */
[----:B------:R-:W-:-:S00]  /*1b80*/  NOP ;  /* 0x0000000000007918 */ /* 0x000fc00000000000 */
[----:B------:R-:W-:-:S00]  /*1b90*/  NOP ;  /* 0x0000000000007918 */ /* 0x000fc00000000000 */
[----:B------:R-:W-:-:S00]  /*1ba0*/  NOP ;  /* 0x0000000000007918 */ /* 0x000fc00000000000 */
[----:B------:R-:W-:-:S00]  /*1bb0*/  NOP ;  /* 0x0000000000007918 */ /* 0x000fc00000000000 */
[----:B------:R-:W-:-:S00]  /*1bc0*/  NOP ;  /* 0x0000000000007918 */ /* 0x000fc00000000000 */
[----:B------:R-:W-:-:S00]  /*1bd0*/  NOP ;  /* 0x0000000000007918 */ /* 0x000fc00000000000 */
[----:B------:R-:W-:-:S00]  /*1be0*/  NOP ;  /* 0x0000000000007918 */ /* 0x000fc00000000000 */
[----:B------:R-:W-:-:S00]  /*1bf0*/  NOP ;  /* 0x0000000000007918 */ /* 0x000fc00000000000 */
.L_x_31:


//--------------------- .text._Z17setupCurandStatesP17curandStateXORWOWj --------------------------
	.section	.text._Z17setupCurandStatesP17curandStateXORWOWj,"ax",@progbits
	.align	128
        .global         _Z17setupCurandStatesP17curandStateXORWOWj
        .type           _Z17setupCurandStatesP17curandStateXORWOWj,@function
        .size           _Z17setupCurandStatesP17curandStateXORWOWj,(.L_x_33 - _Z17setupCurandStatesP17curandStateXORWOWj)
        .other          _Z17setupCurandStatesP17curandStateXORWOWj,@"STO_CUDA_ENTRY STV_DEFAULT"
_Z17setupCurandStatesP17curandStateXORWOWj:
.text._Z17setupCurandStatesP17curandStateXORWOWj:
[----:B------:R-:W-:Y:S01]  /*0000*/  LDC R1, c[0x0][0x37c] ;  /* 0x0000df00ff017b82 */ /* 0x000fe20000000800 */
[----:B------:R-:W0:Y:S07]  /*0010*/  S2R R13, SR_TID.X ;  /* 0x00000000000d7919 */ /* 0x000e2e0000002100 */
[----:B------:R-:W1:Y:S01]  /*0020*/  LDC R0, c[0x0][0x388] ;  /* 0x0000e200ff007b82 */ /* 0x000e620000000800 */
[----:B------:R-:W2:Y:S01]  /*0030*/  LDCU.64 UR4, c[0x0][0x358] ;  /* 0x00006b00ff0477ac */ /* 0x000ea20008000a00 */
[----:B------:R-:W-:Y:S01]  /*0040*/  IMAD.MOV.U32 R5, RZ, RZ, -0x75bd8fc ;  /* 0xf8a42704ff057424 */ /* 0x000fe200078e00ff */
[----:B------:R-:W-:Y:S01]  /*0050*/  BSSY.RECONVERGENT B0, `(.L_x_22) ;  /* 0x00000e2000007945 */ /* 0x000fe20003800200 */
[----:B------:R-:W-:-:S04]  /*0060*/  IMAD.MOV.U32 R8, RZ, RZ, -0x23270784 ;  /* 0xdcd8f87cff087424 */ /* 0x000fc800078e00ff */
[----:B------:R-:W0:Y:S08]  /*0070*/  S2UR UR6, SR_CTAID.X ;  /* 0x00000000000679c3 */ /* 0x000e300000002500 */
[----:B------:R-:W0:Y:S08]  /*0080*/  LDC R2, c[0x0][0x360] ;  /* 0x0000d800ff027b82 */ /* 0x000e300000000800 */
[----:B------:R-:W3:Y:S01]  /*0090*/  LDC.64 R6, c[0x0][0x380] ;  /* 0x0000e000ff067b82 */ /* 0x000ee20000000a00 */
[----:B-1----:R-:W-:-:S05]  /*00a0*/  LOP3.LUT R0, R0, 0xaad26b49, RZ, 0x3c, !PT ;  /* 0xaad26b4900007812 */ /* 0x002fca00078e3cff */
[----:B------:R-:W-:-:S04]  /*00b0*/  IMAD R0, R0, 0x4182bed5, RZ ;  /* 0x4182bed500007824 */ /* 0x000fc800078e02ff */
[C---:B------:R-:W-:Y:S01]  /*00c0*/  VIADD R3, R0.reuse, 0x75bcd15 ;  /* 0x075bcd1500037836 */ /* 0x040fe20000000000 */
[C---:B------:R-:W-:Y:S01]  /*00d0*/  LOP3.LUT R4, R0.reuse, 0x159a55e5, RZ, 0x3c, !PT ;  /* 0x159a55e500047812 */ /* 0x040fe200078e3cff */
[----:B------:R-:W-:Y:S02]  /*00e0*/  VIADD R9, R0, 0x583f19 ;  /* 0x00583f1900097836 */ /* 0x000fe40000000000 */
[----:B0-----:R-:W-:Y:S02]  /*00f0*/  IMAD R13, R2, UR6, R13 ;  /* 0x00000006020d7c24 */ /* 0x001fe4000f8e020d */
[----:B------:R-:W-:-:S03]  /*0100*/  VIADD R2, R0, 0xd9f6dc18 ;  /* 0xd9f6dc1800027836 */ /* 0x000fc60000000000 */
[C---:B------:R-:W-:Y:S01]  /*0110*/  ISETP.NE.AND P0, PT, R13.reuse, RZ, PT ;  /* 0x000000ff0d00720c */ /* 0x040fe20003f05270 */
[----:B---3--:R-:W-:-:S05]  /*0120*/  IMAD.WIDE R6, R13, 0x30, R6 ;  /* 0x000000300d067825 */ /* 0x008fca00078e0206 */
[----:B--2---:R0:W-:Y:S04]  /*0130*/  STG.E.64 desc[UR4][R6.64], R2 ;  /* 0x0000000206007986 */ /* 0x0041e8000c101b04 */
[----:B------:R0:W-:Y:S04]  /*0140*/  STG.E.64 desc[UR4][R6.64+0x8], R4 ;  /* 0x0000080406007986 */ /* 0x0001e8000c101b04 */
[----:B------:R0:W-:Y:S01]  /*0150*/  STG.E.64 desc[UR4][R6.64+0x10], R8 ;  /* 0x0000100806007986 */ /* 0x0001e2000c101b04 */
[----:B------:R-:W-:Y:S05]  /*0160*/  @!P0 BRA `(.L_x_23) ;  /* 0x0000000c00408947 */ /* 0x000fea0003800000 */
[----:B------:R-:W-:Y:S01]  /*0170*/  SHF.R.S32.HI R0, RZ, 0x1f, R13 ;  /* 0x0000001fff007819 */ /* 0x000fe2000001140d */
[----:B------:R-:W-:-:S07]  /*0180*/  IMAD.MOV.U32 R12, RZ, RZ, RZ ;  /* 0x000000ffff0c7224 */ /* 0x000fce00078e00ff */
.L_x_29:
[----:B0-----:R-:W-:Y:S01]  /*0190*/  LOP3.LUT R2, R13, 0x3, RZ, 0xc0, !PT ;  /* 0x000000030d027812 */ /* 0x001fe200078ec0ff */
[----:B------:R-:W-:Y:S03]  /*01a0*/  BSSY.RECONVERGENT B1, `(.L_x_24) ;  /* 0x00000c6000017945 */ /* 0x000fe60003800200 */
[----:B------:R-:W-:-:S04]  /*01b0*/  ISETP.NE.U32.AND P0, PT, R2, RZ, PT ;  /* 0x000000ff0200720c */ /* 0x000fc80003f05070 */
[----:B------:R-:W-:-:S13]  /*01c0*/  ISETP.NE.AND.EX P0, PT, RZ, RZ, PT, P0 ;  /* 0x000000ffff00720c */ /* 0x000fda0003f05300 */
[----:B------:R-:W-:Y:S05]  /*01d0*/  @!P0 BRA `(.L_x_25) ;  /* 0x0000000c00088947 */ /* 0x000fea0003800000 */
[----:B------:R-:W0:Y:S01]  /*01e0*/  LDC.64 R8, c[0x4][RZ] ;  /* 0x01000000ff087b82 */ /* 0x000e220000000a00 */
[----:B------:R-:W-:Y:S02]  /*01f0*/  IMAD.MOV.U32 R14, RZ, RZ, RZ ;  /* 0x000000ffff0e7224 */ /* 0x000fe400078e00ff */
[----:B0-----:R-:W-:-:S07]  /*0200*/  IMAD.WIDE.U32 R8, R12, 0xc80, R8 ;  /* 0x00000c800c087825 */ /* 0x001fce00078e0008 */
.L_x_28:
[----:B0-----:R-:W-:Y:S01]  /*0210*/  IMAD.MOV.U32 R15, RZ, RZ, RZ ;  /* 0x000000ffff0f7224 */ /* 0x001fe200078e00ff */
[----:B------:R-:W-:Y:S01]  /*0220*/  CS2R R2, SRZ ;  /* 0x0000000000027805 */ /* 0x000fe2000001ff00 */
[----:B------:R-:W-:Y:S01]  /*0230*/  IMAD.MOV.U32 R17, RZ, RZ, RZ ;  /* 0x000000ffff117224 */ /* 0x000fe200078e00ff */
[----:B------:R-:W-:-:S07]  /*0240*/  CS2R R4, SRZ ;  /* 0x0000000000047805 */ /* 0x000fce000001ff00 */
.L_x_27:
[----:B------:R-:W-:-:S05]  /*0250*/  IMAD.WIDE.U32 R10, R17, 0x4, R6 ;  /* 0x00000004110a7825 */ /* 0x000fca00078e0006 */
[----:B------:R0:W5:Y:S01]  /*0260*/  LDG.E R16, desc[UR4][R10.64+0x4] ;  /* 0x000004040a107981 */ /* 0x000162000c1e1900 */
[----:B------:R-:W-:-:S07]  /*0270*/  IMAD.MOV.U32 R19, RZ, RZ, RZ ;  /* 0x000000ffff137224 */ /* 0x000fce00078e00ff */
.L_x_26:
[----:B-----5:R-:W-:Y:S01]  /*0280*/  SHF.R.U32.HI R24, RZ, R19, R16 ;  /* 0x00000013ff187219 */ /* 0x020fe20000011610 */
[----:B0-----:R-:W-:-:S03]  /*0290*/  IMAD.SHL.U32 R10, R17, 0x20, RZ ;  /* 0x00000020110a7824 */ /* 0x001fc600078e00ff */
[----:B------:R-:W-:Y:S01]  /*02a0*/  LOP3.LUT R11, R24, 0x1, RZ, 0xc0, !PT ;  /* 0x00000001180b7812 */ /* 0x000fe200078ec0ff */
[----:B------:R-:W-:-:S03]  /*02b0*/  IMAD.IADD R10, R10, 0x1, R19 ;  /* 0x000000010a0a7824 */ /* 0x000fc600078e0213 */
[----:B------:R-:W-:Y:S01]  /*02c0*/  ISETP.NE.U32.AND P0, PT, R11, 0x1, PT ;  /* 0x000000010b00780c */ /* 0x000fe20003f05070 */
[----:B------:R-:W-:-:S03]  /*02d0*/  IMAD R11, R10, 0x5, RZ ;  /* 0x000000050a0b7824 */ /* 0x000fc600078e02ff */
[----:B------:R-:W-:Y:S01]  /*02e0*/  R2P PR, R24, 0x7e ;  /* 0x0000007e18007804 */ /* 0x000fe20000000000 */
[----:B------:R-:W-:-:S08]  /*02f0*/  IMAD.WIDE.U32 R10, R11, 0x4, R8 ;  /* 0x000000040b0a7825 */ /* 0x000fd000078e0008 */
[----:B------:R-:W2:Y:S04]  /*0300*/  @!P0 LDG.E R18, desc[UR4][R10.64] ;  /* 0x000000040a128981 */ /* 0x000ea8000c1e1900 */
[----:B------:R-:W3:Y:S04]  /*0310*/  @!P0 LDG.E R20, desc[UR4][R10.64+0x10] ;  /* 0x000010040a148981 */ /* 0x000ee8000c1e1900 */
[----:B------:R-:W4:Y:S04]  /*0320*/  @P1 LDG.E R22, desc[UR4][R10.64+0x14] ;  /* 0x000014040a161981 */ /* 0x000f28000c1e1900 */
[----:B------:R-:W4:Y:S04]  /*0330*/  @P2 LDG.E R26, desc[UR4][R10.64+0x28] ;  /* 0x000028040a1a2981 */ /* 0x000f28000c1e1900 */
[----:B------:R-:W4:Y:S04]  /*0340*/  @!P0 LDG.E R21, desc[UR4][R10.64+0x4] ;  /* 0x000004040a158981 */ /* 0x000f28000c1e1900 */
[----:B------:R-:W4:Y:S04]  /*0350*/  @!P0 LDG.E R23, desc[UR4][R10.64+0xc] ;  /* 0x00000c040a178981 */ /* 0x000f28000c1e1900 */
[----:B------:R-:W4:Y:S04]  /*0360*/  @P1 LDG.E R25, desc[UR4][R10.64+0x18] ;  /* 0x000018040a191981 */ /* 0x000f28000c1e1900 */
[----:B------:R-:W4:Y:S04]  /*0370*/  @P3 LDG.E R28, desc[UR4][R10.64+0x3c] ;  /* 0x00003c040a1c3981 */ /* 0x000f28000c1e1900 */
[----:B------:R-:W4:Y:S01]  /*0380*/  @P6 LDG.E R27, desc[UR4][R10.64+0x7c] ;  /* 0x00007c040a1b6981 */ /* 0x000f22000c1e1900 */
[----:B--2---:R-:W-:-:S03]  /*0390*/  @!P0 LOP3.LUT R15, R15, R18, RZ, 0x3c, !PT ;  /* 0x000000120f0f8212 */ /* 0x004fc600078e3cff */
[----:B------:R-:W2:Y:S01]  /*03a0*/  @!P0 LDG.E R18, desc[UR4][R10.64+0x8] ;  /* 0x000008040a128981 */ /* 0x000ea2000c1e1900 */
[----:B---3--:R-:W-:-:S03]  /*03b0*/  @!P0 LOP3.LUT R3, R3, R20, RZ, 0x3c, !PT ;  /* 0x0000001403038212 */ /* 0x008fc600078e3cff */
[----:B------:R-:W3:Y:S01]  /*03c0*/  @P1 LDG.E R20, desc[UR4][R10.64+0x24] ;  /* 0x000024040a141981 */ /* 0x000ee2000c1e1900 */
[----:B----4-:R-:W-:-:S03]  /*03d0*/  @P1 LOP3.LUT R15, R15, R22, RZ, 0x3c, !PT ;  /* 0x000000160f0f1212 */ /* 0x010fc600078e3cff */
[----:B------:R-:W4:Y:S01]  /*03e0*/  @P2 LDG.E R22, desc[UR4][R10.64+0x38] ;  /* 0x000038040a162981 */ /* 0x000f22000c1e1900 */
[----:B------:R-:W-:-:S03]  /*03f0*/  @P2 LOP3.LUT R15, R15, R26, RZ, 0x3c, !PT ;  /* 0x0000001a0f0f2212 */ /* 0x000fc600078e3cff */
[----:B------:R-:W4:Y:S01]  /*0400*/  @P4 LDG.E R26, desc[UR4][R10.64+0x50] ;  /* 0x000050040a1a4981 */ /* 0x000f22000c1e1900 */
[----:B------:R-:W-:-:S03]  /*0410*/  @!P0 LOP3.LUT R4, R4, R21, RZ, 0x3c, !PT ;  /* 0x0000001504048212 */ /* 0x000fc600078e3cff */
[----:B------:R-:W4:Y:S01]  /*0420*/  @P1 LDG.E R21, desc[UR4][R10.64+0x20] ;  /* 0x000020040a151981 */ /* 0x000f22000c1e1900 */
[----:B------:R-:W-:-:S03]  /*0430*/  @!P0 LOP3.LUT R2, R2, R23, RZ, 0x3c, !PT ;  /* 0x0000001702028212 */ /* 0x000fc600078e3cff */
[----:B------:R-:W4:Y:S01]  /*0440*/  @P2 LDG.E R23, desc[UR4][R10.64+0x2c] ;  /* 0x00002c040a172981 */ /* 0x000f22000c1e1900 */
[----:B------:R-:W-:-:S03]  /*0450*/  @P1 LOP3.LUT R4, R4, R25, RZ, 0x3c, !PT ;  /* 0x0000001904041212 */ /* 0x000fc600078e3cff */
[----:B------:R-:W4:Y:S01]  /*0460*/  @P2 LDG.E R25, desc[UR4][R10.64+0x34] ;  /* 0x000034040a192981 */ /* 0x000f22000c1e1900 */
[----:B--2---:R-:W-:-:S03]  /*0470*/  @!P0 LOP3.LUT R5, R5, R18, RZ, 0x3c, !PT ;  /* 0x0000001205058212 */ /* 0x004fc600078e3cff */
[----:B------:R-:W2:Y:S01]  /*0480*/  @P1 LDG.E R18, desc[UR4][R10.64+0x1c] ;  /* 0x00001c040a121981 */ /* 0x000ea2000c1e1900 */
[----:B---3--:R-:W-:-:S03]  /*0490*/  @P1 LOP3.LUT R3, R3, R20, RZ, 0x3c, !PT ;  /* 0x0000001403031212 */ /* 0x008fc600078e3cff */
[----:B------:R-:W3:Y:S01]  /*04a0*/  @P2 LDG.E R20, desc[UR4][R10.64+0x30] ;  /* 0x000030040a142981 */ /* 0x000ee2000c1e1900 */
[----:B----4-:R-:W-:-:S03]  /*04b0*/  @P2 LOP3.LUT R3, R3, R22, RZ, 0x3c, !PT ;  /* 0x0000001603032212 */ /* 0x010fc600078e3cff */
[----:B------:R-:W4:Y:S01]  /*04c0*/  @P3 LDG.E R22, desc[UR4][R10.64+0x4c] ;  /* 0x00004c040a163981 */ /* 0x000f22000c1e1900 */
[----:B------:R-:W-:-:S04]  /*04d0*/  @P3 LOP3.LUT R15, R15, R28, RZ, 0x3c, !PT ;  /* 0x0000001c0f0f3212 */ /* 0x000fc800078e3cff */
[----:B------:R-:W-:Y:S02]  /*04e0*/  @P4 LOP3.LUT R15, R15, R26, RZ, 0x3c, !PT ;  /* 0x0000001a0f0f4212 */ /* 0x000fe400078e3cff */
[----:B------:R-:W-:Y:S01]  /*04f0*/  @P1 LOP3.LUT R2, R2, R21, RZ, 0x3c, !PT ;  /* 0x0000001502021212 */ /* 0x000fe200078e3cff */
[----:B------:R-:W4:Y:S04]  /*0500*/  @P5 LDG.E R26, desc[UR4][R10.64+0x64] ;  /* 0x000064040a1a5981 */ /* 0x000f28000c1e1900 */
[----:B------:R-:W4:Y:S01]  /*0510*/  @P3 LDG.E R21, desc[UR4][R10.64+0x40] ;  /* 0x000040040a153981 */ /* 0x000f22000c1e1900 */
[----:B------:R-:W-:Y:S02]  /*0520*/  @P2 LOP3.LUT R4, R4, R23, RZ, 0x3c, !PT ;  /* 0x0000001704042212 */ /* 0x000fe400078e3cff */
[----:B------:R-:W-:Y:S01]  /*0530*/  @P2 LOP3.LUT R2, R2, R25, RZ, 0x3c, !PT ;  /* 0x0000001902022212 */ /* 0x000fe200078e3cff */
[----:B------:R-:W4:Y:S04]  /*0540*/  @P3 LDG.E R23, desc[UR4][R10.64+0x48] ;  /* 0x000048040a173981 */ /* 0x000f28000c1e1900 */
[----:B------:R-:W4:Y:S01]  /*0550*/  @P4 LDG.E R25, desc[UR4][R10.64+0x54] ;  /* 0x000054040a194981 */ /* 0x000f22000c1e1900 */
[----:B--2---:R-:W-:-:S03]  /*0560*/  @P1 LOP3.LUT R5, R5, R18, RZ, 0x3c, !PT ;  /* 0x0000001205051212 */ /* 0x004fc600078e3cff */
[----:B------:R-:W2:Y:S01]  /*0570*/  @P3 LDG.E R18, desc[UR4][R10.64+0x44] ;  /* 0x000044040a123981 */ /* 0x000ea2000c1e1900 */
[----:B---3--:R-:W-:-:S03]  /*0580*/  @P2 LOP3.LUT R5, R5, R20, RZ, 0x3c, !PT ;  /* 0x0000001405052212 */ /* 0x008fc600078e3cff */
[----:B------:R-:W3:Y:S01]  /*0590*/  @P4 LDG.E R20, desc[UR4][R10.64+0x58] ;  /* 0x000058040a144981 */ /* 0x000ee2000c1e1900 */
[----:B----4-:R-:W-:-:S03]  /*05a0*/  @P3 LOP3.LUT R3, R3, R22, RZ, 0x3c, !PT ;  /* 0x0000001603033212 */ /* 0x010fc600078e3cff */
[----:B------:R-:W4:Y:S01]  /*05b0*/  @P4 LDG.E R22, desc[UR4][R10.64+0x60] ;  /* 0x000060040a164981 */ /* 0x000f22000c1e1900 */
[----:B------:R-:W-:Y:S02]  /*05c0*/  LOP3.LUT P0, RZ, R24, 0x80, RZ, 0xc0, !PT ;  /* 0x0000008018ff7812 */ /* 0x000fe4000780c0ff */
[----:B------:R-:W-:Y:S02]  /*05d0*/  @P5 LOP3.LUT R15, R15, R26, RZ, 0x3c, !PT ;  /* 0x0000001a0f0f5212 */ /* 0x000fe400078e3cff */
[----:B------:R-:W4:Y:S01]  /*05e0*/  @P6 LDG.E R26, desc[UR4][R10.64+0x78] ;  /* 0x000078040a1a6981 */ /* 0x000f22000c1e1900 */
[----:B------:R-:W-:-:S03]  /*05f0*/  @P3 LOP3.LUT R4, R4, R21, RZ, 0x3c, !PT ;  /* 0x0000001504043212 */ /* 0x000fc600078e3cff */
[----:B------:R-:W4:Y:S01]  /*0600*/  @P4 LDG.E R21, desc[UR4][R10.64+0x5c] ;  /* 0x00005c040a154981 */ /* 0x000f22000c1e1900 */
[----:B------:R-:W-:-:S03]  /*0610*/  @P3 LOP3.LUT R2, R2, R23, RZ, 0x3c, !PT ;  /* 0x0000001702023212 */ /* 0x000fc600078e3cff */
[----:B------:R-:W4:Y:S01]  /*0620*/  @P5 LDG.E R23, desc[UR4][R10.64+0x68] ;  /* 0x000068040a175981 */ /* 0x000f22000c1e1900 */
[----:B------:R-:W-:-:S03]  /*0630*/  @P4 LOP3.LUT R4, R4, R25, RZ, 0x3c, !PT ;  /* 0x0000001904044212 */ /* 0x000fc600078e3cff */
[----:B------:R-:W4:Y:S01]  /*0640*/  @P5 LDG.E R25, desc[UR4][R10.64+0x70] ;  /* 0x000070040a195981 */ /* 0x000f22000c1e1900 */
[----:B--2---:R-:W-:-:S03]  /*0650*/  @P3 LOP3.LUT R5, R5, R18, RZ, 0x3c, !PT ;  /* 0x0000001205053212 */ /* 0x004fc600078e3cff */
[----:B------:R-:W2:Y:S01]  /*0660*/  @P5 LDG.E R18, desc[UR4][R10.64+0x6c] ;  /* 0x00006c040a125981 */ /* 0x000ea2000c1e1900 */
[----:B---3--:R-:W-:-:S03]  /*0670*/  @P4 LOP3.LUT R5, R5, R20, RZ, 0x3c, !PT ;  /* 0x0000001405054212 */ /* 0x008fc600078e3cff */
[----:B------:R-:W3:Y:S01]  /*0680*/  @P5 LDG.E R20, desc[UR4][R10.64+0x74] ;  /* 0x000074040a145981 */ /* 0x000ee2000c1e1900 */
[----:B----4-:R-:W-:-:S03]  /*0690*/  @P4 LOP3.LUT R3, R3, R22, RZ, 0x3c, !PT ;  /* 0x0000001603034212 */ /* 0x010fc600078e3cff */
[----:B------:R-:W4:Y:S01]  /*06a0*/  @P0 LDG.E R22, desc[UR4][R10.64+0x8c] ;  /* 0x00008c040a160981 */ /* 0x000f22000c1e1900 */
[----:B------:R-:W-:-:S03]  /*06b0*/  @P6 LOP3.LUT R15, R15, R26, RZ, 0x3c, !PT ;  /* 0x0000001a0f0f6212 */ /* 0x000fc600078e3cff */
        /* <DEDUP_REMOVED lines=13> */
[----:B------:R-:W-:Y:S02]  /*0790*/  @P6 LOP3.LUT R4, R4, R27, RZ, 0x3c, !PT ;  /* 0x0000001b04046212 */ /* 0x000fe400078e3cff */
[----:B------:R-:W-:Y:S02]  /*07a0*/  @P6 LOP3.LUT R2, R2, R21, RZ, 0x3c, !PT ;  /* 0x0000001502026212 */ /* 0x000fe400078e3cff */
[----:B------:R-:W-:Y:S02]  /*07b0*/  @P0 LOP3.LUT R4, R4, R23, RZ, 0x3c, !PT ;  /* 0x0000001704040212 */ /* 0x000fe400078e3cff */
[----:B------:R-:W-:Y:S02]  /*07c0*/  @P0 LOP3.LUT R2, R2, R25, RZ, 0x3c, !PT ;  /* 0x0000001902020212 */ /* 0x000fe400078e3cff */
[----:B--2---:R-:W-:Y:S02]  /*07d0*/  @P6 LOP3.LUT R5, R5, R18, RZ, 0x3c, !PT ;  /* 0x0000001205056212 */ /* 0x004fe400078e3cff */
[----:B---3--:R-:W-:-:S02]  /*07e0*/  @P6 LOP3.LUT R3, R3, R20, RZ, 0x3c, !PT ;  /* 0x0000001403036212 */ /* 0x008fc400078e3cff */
[----:B----4-:R-:W-:Y:S02]  /*07f0*/  @P0 LOP3.LUT R5, R5, R22, RZ, 0x3c, !PT ;  /* 0x0000001605050212 */ /* 0x010fe400078e3cff */
[----:B------:R-:W-:Y:S02]  /*0800*/  @P0 LOP3.LUT R3, R3, R26, RZ, 0x3c, !PT ;  /* 0x0000001a03030212 */ /* 0x000fe400078e3cff */
[----:B------:R-:W-:-:S13]  /*0810*/  R2P PR, R24.B1, 0x7f ;  /* 0x0000007f18007804 */ /* 0x000fda0000001000 */
[----:B------:R-:W2:Y:S04]  /*0820*/  @P0 LDG.E R18, desc[UR4][R10.64+0xa0] ;  /* 0x0000a0040a120981 */ /* 0x000ea8000c1e1900 */
[----:B------:R-:W3:Y:S04]  /*0830*/  @P1 LDG.E R22, desc[UR4][R10.64+0xb4] ;  /* 0x0000b4040a161981 */ /* 0x000ee8000c1e1900 */
[----:B------:R-:W4:Y:S04]  /*0840*/  @P2 LDG.E R26, desc[UR4][R10.64+0xc8] ;  /* 0x0000c8040a1a2981 */ /* 0x000f28000c1e1900 */
[----:B------:R-:W4:Y:S04]  /*0850*/  @P3 LDG.E R28, desc[UR4][R10.64+0xdc] ;  /* 0x0000dc040a1c3981 */ /* 0x000f28000c1e1900 */
[----:B------:R-:W4:Y:S04]  /*0860*/  @P0 LDG.E R23, desc[UR4][R10.64+0xa4] ;  /* 0x0000a4040a170981 */ /* 0x000f28000c1e1900 */
[----:B------:R-:W4:Y:S04]  /*0870*/  @P0 LDG.E R20, desc[UR4][R10.64+0xa8] ;  /* 0x0000a8040a140981 */ /* 0x000f28000c1e1900 */
[----:B------:R-:W4:Y:S04]  /*0880*/  @P4 LDG.E R25, desc[UR4][R10.64+0xf0] ;  /* 0x0000f0040a194981 */ /* 0x000f28000c1e1900 */
        /* <DEDUP_REMOVED lines=21> */
[----:B------:R-:W-:Y:S02]  /*09e0*/  LOP3.LUT P0, RZ, R24, 0x8000, RZ, 0xc0, !PT ;  /* 0x0000800018ff7812 */ /* 0x000fe4000780c0ff */
[----:B----4-:R-:W-:Y:S01]  /*09f0*/  @P5 LOP3.LUT R15, R15, R26, RZ, 0x3c, !PT ;  /* 0x0000001a0f0f5212 */ /* 0x010fe200078e3cff */
[----:B------:R-:W4:Y:S04]  /*0a00*/  @P3 LDG.E R24, desc[UR4][R10.64+0xe4] ;  /* 0x0000e4040a183981 */ /* 0x000f28000c1e1900 */
[----:B------:R-:W2:Y:S01]  /*0a10*/  @P6 LDG.E R26, desc[UR4][R10.64+0x118] ;  /* 0x000118040a1a6981 */ /* 0x000ea2000c1e1900 */
        /* <DEDUP_REMOVED lines=8> */
[----:B---3--:R-:W-:-:S03]  /*0aa0*/  @P2 LOP3.LUT R3, R3, R22, RZ, 0x3c, !PT ;  /* 0x0000001603032212 */ /* 0x008fc600078e3cff */
[----:B------:R-:W3:Y:S01]  /*0ab0*/  @P4 LDG.E R22, desc[UR4][R10.64+0x100] ;  /* 0x000100040a164981 */ /* 0x000ee2000c1e1900 */
[----:B--2---:R-:W-:-:S03]  /*0ac0*/  @P6 LOP3.LUT R15, R15, R26, RZ, 0x3c, !PT ;  /* 0x0000001a0f0f6212 */ /* 0x004fc600078e3cff */
[----:B------:R-:W2:Y:S01]  /*0ad0*/  @P0 LDG.E R26, desc[UR4][R10.64+0x12c] ;  /* 0x00012c040a1a0981 */ /* 0x000ea2000c1e1900 */
[----:B----4-:R-:W-:-:S03]  /*0ae0*/  @P2 LOP3.LUT R2, R2, R23, RZ, 0x3c, !PT ;  /* 0x0000001702022212 */ /* 0x010fc600078e3cff */
[----:B------:R-:W4:Y:S01]  /*0af0*/  @P4 LDG.E R23, desc[UR4][R10.64+0xfc] ;  /* 0x0000fc040a174981 */ /* 0x000f22000c1e1900 */
[----:B------:R-:W-:-:S03]  /*0b00*/  @P2 LOP3.LUT R5, R5, R20, RZ, 0x3c, !PT ;  /* 0x0000001405052212 */ /* 0x000fc600078e3cff */
[----:B------:R-:W4:Y:S01]  /*0b10*/  @P4 LDG.E R20, desc[UR4][R10.64+0xf8] ;  /* 0x0000f8040a144981 */ /* 0x000f22000c1e1900 */
[----:B------:R-:W-:Y:S02]  /*0b20*/  @P3 LOP3.LUT R2, R2, R27, RZ, 0x3c, !PT ;  /* 0x0000001b02023212 */ /* 0x000fe400078e3cff */
[----:B------:R-:W-:Y:S01]  /*0b30*/  @P3 LOP3.LUT R4, R4, R25, RZ, 0x3c, !PT ;  /* 0x0000001904043212 */ /* 0x000fe200078e3cff */
[----:B------:R-:W4:Y:S01]  /*0b40*/  @P5 LDG.E R27, desc[UR4][R10.64+0x110] ;  /* 0x000110040a1b5981 */ /* 0x000f22000c1e1900 */
[----:B------:R-:W-:-:S03]  /*0b50*/  @P3 LOP3.LUT R5, R5, R24, RZ, 0x3c, !PT ;  /* 0x0000001805053212 */ /* 0x000fc600078e3cff */
[----:B------:R-:W4:Y:S04]  /*0b60*/  @P5 LDG.E R25, desc[UR4][R10.64+0x108] ;  /* 0x000108040a195981 */ /* 0x000f28000c1e1900 */
        /* <DEDUP_REMOVED lines=19> */
[----:B------:R-:W-:-:S05]  /*0ca0*/  VIADD R19, R19, 0x10 ;  /* 0x0000001013137836 */ /* 0x000fca0000000000 */
[----:B------:R-:W-:Y:S02]  /*0cb0*/  ISETP.NE.AND P1, PT, R19, 0x20, PT ;  /* 0x000000201300780c */ /* 0x000fe40003f25270 */
[----:B------:R-:W-:Y:S02]  /*0cc0*/  @P5 LOP3.LUT R3, R3, R18, RZ, 0x3c, !PT ;  /* 0x0000001203035212 */ /* 0x000fe400078e3cff */
[----:B------:R-:W-:Y:S02]  /*0cd0*/  @P6 LOP3.LUT R4, R4, R21, RZ, 0x3c, !PT ;  /* 0x0000001504046212 */ /* 0x000fe400078e3cff */
[----:B---3--:R-:W-:-:S04]  /*0ce0*/  @P6 LOP3.LUT R3, R3, R22, RZ, 0x3c, !PT ;  /* 0x0000001603036212 */ /* 0x008fc800078e3cff */
[----:B--2---:R-:W-:Y:S02]  /*0cf0*/  @P0 LOP3.LUT R3, R3, R26, RZ, 0x3c, !PT ;  /* 0x0000001a03030212 */ /* 0x004fe400078e3cff */
[----:B----4-:R-:W-:Y:S02]  /*0d00*/  @P6 LOP3.LUT R2, R2, R23, RZ, 0x3c, !PT ;  /* 0x0000001702026212 */ /* 0x010fe400078e3cff */
[----:B------:R-:W-:Y:S02]  /*0d10*/  @P6 LOP3.LUT R5, R5, R20, RZ, 0x3c, !PT ;  /* 0x0000001405056212 */ /* 0x000fe400078e3cff */
[----:B------:R-:W-:Y:S02]  /*0d20*/  @P0 LOP3.LUT R2, R2, R27, RZ, 0x3c, !PT ;  /* 0x0000001b02020212 */ /* 0x000fe400078e3cff */
[----:B------:R-:W-:Y:S02]  /*0d30*/  @P0 LOP3.LUT R4, R4, R25, RZ, 0x3c, !PT ;  /* 0x0000001904040212 */ /* 0x000fe400078e3cff */
[----:B------:R-:W-:Y:S01]  /*0d40*/  @P0 LOP3.LUT R5, R5, R24, RZ, 0x3c, !PT ;  /* 0x0000001805050212 */ /* 0x000fe200078e3cff */
[----:B------:R-:W-:Y:S06]  /*0d50*/  @P1 BRA `(.L_x_26) ;  /* 0xfffffff400481947 */ /* 0x000fec000383ffff */
[----:B------:R-:W-:-:S05]  /*0d60*/  VIADD R17, R17, 0x1 ;  /* 0x0000000111117836 */ /* 0x000fca0000000000 */
[----:B------:R-:W-:-:S13]  /*0d70*/  ISETP.NE.AND P0, PT, R17, 0x5, PT ;  /* 0x000000051100780c */ /* 0x000fda0003f05270 */
[----:B------:R-:W-:Y:S05]  /*0d80*/  @P0 BRA `(.L_x_27) ;  /* 0xfffffff400300947 */ /* 0x000fea000383ffff */
[----:B------:R0:W-:Y:S01]  /*0d90*/  STG.E.64 desc[UR4][R6.64+0x8], R4 ;  /* 0x0000080406007986 */ /* 0x0001e2000c101b04 */
[----:B------:R-:W-:Y:S01]  /*0da0*/  VIADD R14, R14, 0x1 ;  /* 0x000000010e0e7836 */ /* 0x000fe20000000000 */
[----:B------:R-:W-:Y:S02]  /*0db0*/  LOP3.LUT R11, R13, 0x3, RZ, 0xc0, !PT ;  /* 0x000000030d0b7812 */ /* 0x000fe400078ec0ff */
[----:B------:R0:W-:Y:S02]  /*0dc0*/  STG.E.64 desc[UR4][R6.64+0x10], R2 ;  /* 0x0000100206007986 */ /* 0x0001e4000c101b04 */
[----:B------:R-:W-:Y:S02]  /*0dd0*/  ISETP.GE.U32.AND P0, PT, R14, R11, PT ;  /* 0x0000000b0e00720c */ /* 0x000fe40003f06070 */
[----:B------:R0:W-:Y:S11]  /*0de0*/  STG.E desc[UR4][R6.64+0x4], R15 ;  /* 0x0000040f06007986 */ /* 0x0001f6000c101904 */
[----:B------:R-:W-:Y:S05]  /*0df0*/  @!P0 BRA `(.L_x_28) ;  /* 0xfffffff400048947 */ /* 0x000fea000383ffff */
.L_x_25:
[----:B------:R-:W-:Y:S05]  /*0e00*/  BSYNC.RECONVERGENT B1 ;  /* 0x0000000000017941 */ /* 0x000fea0003800200 */
.L_x_24:
[C---:B------:R-:W-:Y:S01]  /*0e10*/  ISETP.GT.U32.AND P0, PT, R13.reuse, 0x3, PT ;  /* 0x000000030d00780c */ /* 0x040fe20003f04070 */
[----:B------:R-:W-:Y:S01]  /*0e20*/  VIADD R12, R12, 0x1 ;  /* 0x000000010c0c7836 */ /* 0x000fe20000000000 */
[--C-:B------:R-:W-:Y:S02]  /*0e30*/  SHF.R.U64 R13, R13, 0x2, R0.reuse ;  /* 0x000000020d0d7819 */ /* 0x100fe40000001200 */
[----:B------:R-:W-:Y:S02]  /*0e40*/  ISETP.GT.U32.AND.EX P0, PT, R0, RZ, PT, P0 ;  /* 0x000000ff0000720c */ /* 0x000fe40003f04100 */
[----:B------:R-:W-:-:S11]  /*0e50*/  SHF.R.U32.HI R0, RZ, 0x2, R0 ;  /* 0x00000002ff007819 */ /* 0x000fd60000011600 */
[----:B------:R-:W-:Y:S05]  /*0e60*/  @P0 BRA `(.L_x_29) ;  /* 0xfffffff000c80947 */ /* 0x000fea000383ffff */
.L_x_23:
[----:B------:R-:W-:Y:S05]  /*0e70*/  BSYNC.RECONVERGENT B0 ;  /* 0x0000000000007941 */ /* 0x000fea0003800200 */
.L_x_22:
[----:B------:R-:W-:Y:S04]  /*0e80*/  STG.E.64 desc[UR4][R6.64+0x18], RZ ;  /* 0x000018ff06007986 */ /* 0x000fe8000c101b04 */
[----:B------:R-:W-:Y:S04]  /*0e90*/  STG.E desc[UR4][R6.64+0x20], RZ ;  /* 0x000020ff06007986 */ /* 0x000fe8000c101904 */
[----:B------:R-:W-:Y:S01]  /*0ea0*/  STG.E.64 desc[UR4][R6.64+0x28], RZ ;  /* 0x000028ff06007986 */ /* 0x000fe2000c101b04 */
[----:B------:R-:W-:Y:S05]  /*0eb0*/  EXIT ;  /* 0x000000000000794d */ /* 0x000fea0003800000 */
.L_x_30:
        /* <DEDUP_REMOVED lines=12> */
.L_x_33:


//--------------------- .nv.global.init           --------------------------
	.section	.nv.global.init,"aw",@progbits
	.align	4
.nv.global.init:
	.type		mrg32k3aM1SubSeq,@object
	.size		mrg32k3aM1SubSeq,(mrg32k3aM2SubSeq - mrg32k3aM1SubSeq)
mrg32k3aM1SubSeq:
        /*0000*/ 	.byte	0x0b, 0xcc, 0xee, 0x04, 0x73, 0x29, 0x8b, 0x6f, 0xf6, 0x53, 0x03, 0xf6, 0x23, 0xf6, 0xea, 0xda
        /* <DEDUP_REMOVED lines=125> */
	.type		mrg32k3aM2SubSeq,@object
	.size		mrg32k3aM2SubSeq,(mrg32k3aM1 - mrg32k3aM2SubSeq)
mrg32k3aM2SubSeq:
        /* <DEDUP_REMOVED lines=126> */
	.type		mrg32k3aM1,@object
	.size		mrg32k3aM1,(mrg32k3aM1Seq - mrg32k3aM1)
mrg32k3aM1:
        /* <DEDUP_REMOVED lines=144> */
	.type		mrg32k3aM1Seq,@object
	.size		mrg32k3aM1Seq,(mrg32k3aM2 - mrg32k3aM1Seq)
mrg32k3aM1Seq:
        /* <DEDUP_REMOVED lines=144> */
	.type		mrg32k3aM2,@object
	.size		mrg32k3aM2,(mrg32k3aM2Seq - mrg32k3aM2)
mrg32k3aM2:
        /* <DEDUP_REMOVED lines=144> */
	.type		mrg32k3aM2Seq,@object
	.size		mrg32k3aM2Seq,(precalc_xorwow_matrix - mrg32k3aM2Seq)
mrg32k3aM2Seq:
        /* <DEDUP_REMOVED lines=144> */
	.type		precalc_xorwow_matrix,@object
	.size		precalc_xorwow_matrix,(precalc_xorwow_offset_matrix - precalc_xorwow_matrix)
precalc_xorwow_matrix:
        /* <DEDUP_REMOVED lines=6400> */
	.type		precalc_xorwow_offset_matrix,@object
	.size		precalc_xorwow_offset_matrix,(.L_1 - precalc_xorwow_offset_matrix)
precalc_xorwow_offset_matrix:
        /* <DEDUP_REMOVED lines=6400> */
.L_1:


//--------------------- .nv.shared.reserved.0     --------------------------
	.section	.nv.shared.reserved.0,"aw",@nobits
	.weak		__nv_reservedSMEM_offset_0_alias
	.size		__nv_reservedSMEM_offset_0_alias, 0, 64
	.other		__nv_reservedSMEM_offset_0_alias,@"STO_CUDA_RESERVED_SHARED STV_DEFAULT"
__nv_reservedSMEM_offset_0_alias:
	.zero		0
	.zero		64


//--------------------- .nv.constant0._Z20generateMatrixKernelPdidP17curandStateXORWOW --------------------------
	.section	.nv.constant0._Z20generateMatrixKernelPdidP17curandStateXORWOW,"a",@progbits
	.sectionflags	@""
	.align	4
.nv.constant0._Z20generateMatrixKernelPdidP17curandStateXORWOW:
	.zero		928


//--------------------- .nv.constant0._Z17setupCurandStatesP17curandStateXORWOWj --------------------------
	.section	.nv.constant0._Z17setupCurandStatesP17curandStateXORWOWj,"a",@progbits
	.sectionflags	@""
	.align	4
.nv.constant0._Z17setupCurandStatesP17curandStateXORWOWj:
	.zero		908


//--------------------- SYMBOLS --------------------------

	.type		.nv.reservedSmem.offset0,@object
	.size		.nv.reservedSmem.offset0,0x4
